//
// Generated by NVIDIA NVVM Compiler
//
// Compiler Build ID: CL-36424714
// Cuda compilation tools, release 13.0, V13.0.88
// Based on NVVM 20.0.0
//

.version 9.0
.target sm_100
.address_size 64

	// .globl	_Z15calculate_layerPdS_S_iiiiiiiiiiS_S_
.func  (.param .align 16 .b8 func_retval0[16]) __internal_trig_reduction_slowpathd
(
	.param .b64 __internal_trig_reduction_slowpathd_param_0
)
;
.const .align 8 .f64 PI = 0d400921FB54442D18;
.const .align 8 .f64 a2;
.const .align 8 .f64 tau;
.const .align 8 .f64 hx;
.const .align 8 .f64 hy;
.const .align 8 .f64 hz;
.const .align 8 .f64 a_t;
.const .align 8 .f64 Lx;
.const .align 8 .f64 Ly;
.const .align 8 .f64 Lz;
.const .align 4 .u32 x_0;
.const .align 4 .u32 y_0;
.const .align 4 .u32 z_0;
.global .align 8 .b8 __cudart_i2opi_d[144] = {8, 93, 141, 31, 177, 95, 251, 107, 234, 146, 82, 138, 247, 57, 7, 61, 123, 241, 229, 235, 199, 186, 39, 117, 45, 234, 95, 158, 102, 63, 70, 79, 183, 9, 203, 39, 207, 126, 54, 109, 31, 109, 10, 90, 139, 17, 47, 239, 15, 152, 5, 222, 255, 151, 248, 31, 59, 40, 249, 189, 139, 95, 132, 156, 244, 57, 83, 131, 57, 214, 145, 57, 65, 126, 95, 180, 38, 112, 156, 233, 132, 68, 187, 46, 245, 53, 130, 232, 62, 167, 41, 177, 28, 235, 29, 254, 28, 146, 209, 9, 234, 46, 73, 6, 224, 210, 77, 66, 58, 110, 36, 183, 97, 197, 187, 222, 171, 99, 81, 254, 65, 144, 67, 60, 153, 149, 98, 219, 192, 221, 52, 245, 209, 87, 39, 252, 41, 21, 68, 78, 110, 131, 249, 162};
.global .align 16 .b8 __cudart_sin_cos_coeffs[128] = {70, 210, 176, 44, 241, 229, 90, 190, 146, 227, 172, 105, 227, 29, 199, 62, 161, 98, 219, 25, 160, 1, 42, 191, 24, 8, 17, 17, 17, 17, 129, 63, 84, 85, 85, 85, 85, 85, 197, 191, 0, 0, 0, 0, 0, 0, 0, 0, 0, 0, 0, 0, 0, 0, 0, 0, 100, 129, 253, 32, 131, 255, 168, 189, 40, 133, 239, 193, 167, 238, 33, 62, 217, 230, 6, 142, 79, 126, 146, 190, 233, 188, 221, 25, 160, 1, 250, 62, 71, 93, 193, 22, 108, 193, 86, 191, 81, 85, 85, 85, 85, 85, 165, 63, 0, 0, 0, 0, 0, 0, 224, 191, 0, 0, 0, 0, 0, 0, 240, 63};

.visible .entry _Z15calculate_layerPdS_S_iiiiiiiiiiS_S_(
	.param .u64 .ptr .align 1 _Z15calculate_layerPdS_S_iiiiiiiiiiS_S__param_0,
	.param .u64 .ptr .align 1 _Z15calculate_layerPdS_S_iiiiiiiiiiS_S__param_1,
	.param .u64 .ptr .align 1 _Z15calculate_layerPdS_S_iiiiiiiiiiS_S__param_2,
	.param .u32 _Z15calculate_layerPdS_S_iiiiiiiiiiS_S__param_3,
	.param .u32 _Z15calculate_layerPdS_S_iiiiiiiiiiS_S__param_4,
	.param .u32 _Z15calculate_layerPdS_S_iiiiiiiiiiS_S__param_5,
	.param .u32 _Z15calculate_layerPdS_S_iiiiiiiiiiS_S__param_6,
	.param .u32 _Z15calculate_layerPdS_S_iiiiiiiiiiS_S__param_7,
	.param .u32 _Z15calculate_layerPdS_S_iiiiiiiiiiS_S__param_8,
	.param .u32 _Z15calculate_layerPdS_S_iiiiiiiiiiS_S__param_9,
	.param .u32 _Z15calculate_layerPdS_S_iiiiiiiiiiS_S__param_10,
	.param .u32 _Z15calculate_layerPdS_S_iiiiiiiiiiS_S__param_11,
	.param .u32 _Z15calculate_layerPdS_S_iiiiiiiiiiS_S__param_12,
	.param .u64 .ptr .align 1 _Z15calculate_layerPdS_S_iiiiiiiiiiS_S__param_13,
	.param .u64 .ptr .align 1 _Z15calculate_layerPdS_S_iiiiiiiiiiS_S__param_14
)
{
	.reg .pred 	%p<30>;
	.reg .b32 	%r<85>;
	.reg .b64 	%rd<44>;
	.reg .b64 	%fd<191>;

	ld.param.u64 	%rd2, [_Z15calculate_layerPdS_S_iiiiiiiiiiS_S__param_1];
	ld.param.u32 	%r19, [_Z15calculate_layerPdS_S_iiiiiiiiiiS_S__param_4];
	ld.param.u32 	%r20, [_Z15calculate_layerPdS_S_iiiiiiiiiiS_S__param_5];
	ld.param.u32 	%r21, [_Z15calculate_layerPdS_S_iiiiiiiiiiS_S__param_6];
	ld.param.u32 	%r22, [_Z15calculate_layerPdS_S_iiiiiiiiiiS_S__param_7];
	ld.param.u32 	%r23, [_Z15calculate_layerPdS_S_iiiiiiiiiiS_S__param_8];
	ld.param.u32 	%r24, [_Z15calculate_layerPdS_S_iiiiiiiiiiS_S__param_9];
	ld.param.u32 	%r25, [_Z15calculate_layerPdS_S_iiiiiiiiiiS_S__param_10];
	ld.param.u32 	%r26, [_Z15calculate_layerPdS_S_iiiiiiiiiiS_S__param_11];
	ld.param.u32 	%r27, [_Z15calculate_layerPdS_S_iiiiiiiiiiS_S__param_12];
	ld.param.u64 	%rd4, [_Z15calculate_layerPdS_S_iiiiiiiiiiS_S__param_13];
	ld.param.u64 	%rd5, [_Z15calculate_layerPdS_S_iiiiiiiiiiS_S__param_14];
	mov.u32 	%r28, %ctaid.x;
	mov.u32 	%r29, %ntid.x;
	mov.u32 	%r30, %tid.x;
	mad.lo.s32 	%r1, %r28, %r29, %r30;
	mov.u32 	%r31, %ctaid.y;
	mov.u32 	%r32, %ntid.y;
	mov.u32 	%r33, %tid.y;
	mad.lo.s32 	%r2, %r31, %r32, %r33;
	mov.u32 	%r34, %ctaid.z;
	mov.u32 	%r35, %ntid.z;
	mov.u32 	%r36, %tid.z;
	mad.lo.s32 	%r3, %r34, %r35, %r36;
	setp.ge.s32 	%p1, %r3, %r22;
	setp.le.s32 	%p2, %r3, %r25;
	and.pred  	%p3, %p1, %p2;
	setp.ge.s32 	%p4, %r2, %r23;
	setp.le.s32 	%p5, %r2, %r26;
	and.pred  	%p6, %p4, %p5;
	and.pred  	%p8, %p3, %p6;
	not.pred 	%p9, %p8;
	setp.lt.s32 	%p10, %r1, %r24;
	or.pred  	%p11, %p10, %p9;
	setp.gt.s32 	%p12, %r1, %r27;
	or.pred  	%p13, %p12, %p11;
	@%p13 bra 	$L__BB0_19;
	ld.param.u64 	%rd43, [_Z15calculate_layerPdS_S_iiiiiiiiiiS_S__param_2];
	ld.param.u64 	%rd42, [_Z15calculate_layerPdS_S_iiiiiiiiiiS_S__param_0];
	cvta.to.global.u64 	%rd6, %rd2;
	cvta.to.global.u64 	%rd7, %rd42;
	cvta.to.global.u64 	%rd8, %rd43;
	mul.lo.s32 	%r37, %r19, %r3;
	mul.lo.s32 	%r38, %r37, %r20;
	mul.lo.s32 	%r39, %r20, %r2;
	add.s32 	%r40, %r39, %r1;
	add.s32 	%r4, %r40, %r38;
	mul.wide.s32 	%rd9, %r4, 8;
	add.s64 	%rd10, %rd6, %rd9;
	ld.global.f64 	%fd35, [%rd10];
	add.f64 	%fd36, %fd35, %fd35;
	add.s64 	%rd11, %rd7, %rd9;
	ld.global.f64 	%fd37, [%rd11];
	sub.f64 	%fd38, %fd36, %fd37;
	ld.const.f64 	%fd39, [a2];
	ld.const.f64 	%fd40, [tau];
	mul.f64 	%fd41, %fd39, %fd40;
	mul.f64 	%fd42, %fd40, %fd41;
	add.s32 	%r41, %r37, %r19;
	mad.lo.s32 	%r42, %r41, %r20, %r40;
	mul.wide.s32 	%rd12, %r42, 8;
	add.s64 	%rd13, %rd6, %rd12;
	ld.global.f64 	%fd43, [%rd13];
	shl.b32 	%r43, %r19, 1;
	sub.s32 	%r44, %r41, %r43;
	mad.lo.s32 	%r45, %r44, %r20, %r40;
	mul.wide.s32 	%rd14, %r45, 8;
	add.s64 	%rd15, %rd6, %rd14;
	ld.global.f64 	%fd44, [%rd15];
	add.f64 	%fd45, %fd43, %fd44;
	sub.f64 	%fd46, %fd45, %fd36;
	ld.const.f64 	%fd1, [hx];
	mul.f64 	%fd47, %fd1, %fd1;
	div.rn.f64 	%fd48, %fd46, %fd47;
	add.s32 	%r46, %r39, %r20;
	mul.wide.s32 	%rd16, %r20, 8;
	add.s64 	%rd17, %rd10, %rd16;
	ld.global.f64 	%fd49, [%rd17];
	shl.b32 	%r47, %r20, 1;
	sub.s32 	%r48, %r46, %r47;
	add.s32 	%r49, %r48, %r1;
	add.s32 	%r50, %r49, %r38;
	mul.wide.s32 	%rd18, %r50, 8;
	add.s64 	%rd19, %rd6, %rd18;
	ld.global.f64 	%fd50, [%rd19];
	add.f64 	%fd51, %fd49, %fd50;
	sub.f64 	%fd52, %fd51, %fd36;
	ld.const.f64 	%fd2, [hy];
	mul.f64 	%fd53, %fd2, %fd2;
	div.rn.f64 	%fd54, %fd52, %fd53;
	add.f64 	%fd55, %fd48, %fd54;
	ld.global.f64 	%fd56, [%rd10+8];
	ld.global.f64 	%fd57, [%rd10+-8];
	add.f64 	%fd58, %fd56, %fd57;
	sub.f64 	%fd59, %fd58, %fd36;
	ld.const.f64 	%fd3, [hz];
	mul.f64 	%fd60, %fd3, %fd3;
	div.rn.f64 	%fd61, %fd59, %fd60;
	add.f64 	%fd62, %fd55, %fd61;
	fma.rn.f64 	%fd4, %fd42, %fd62, %fd38;
	add.s64 	%rd20, %rd8, %rd9;
	st.global.f64 	[%rd20], %fd4;
	ld.const.f64 	%fd63, [a_t];
	cvt.rn.f64.s32 	%fd64, %r21;
	mul.f64 	%fd65, %fd63, %fd64;
	ld.const.f64 	%fd5, [PI];
	add.f64 	%fd6, %fd5, %fd5;
	fma.rn.f64 	%fd7, %fd65, %fd40, %fd6;
	abs.f64 	%fd8, %fd7;
	setp.neu.f64 	%p14, %fd8, 0d7FF0000000000000;
	@%p14 bra 	$L__BB0_3;
	mov.f64 	%fd71, 0d0000000000000000;
	mul.rn.f64 	%fd187, %fd7, %fd71;
	mov.b32 	%r81, 1;
	bra.uni 	$L__BB0_6;
$L__BB0_3:
	mul.f64 	%fd66, %fd7, 0d3FE45F306DC9C883;
	cvt.rni.s32.f64 	%r80, %fd66;
	cvt.rn.f64.s32 	%fd67, %r80;
	fma.rn.f64 	%fd68, %fd67, 0dBFF921FB54442D18, %fd7;
	fma.rn.f64 	%fd69, %fd67, 0dBC91A62633145C00, %fd68;
	fma.rn.f64 	%fd187, %fd67, 0dB97B839A252049C0, %fd69;
	setp.ltu.f64 	%p15, %fd8, 0d41E0000000000000;
	@%p15 bra 	$L__BB0_5;
	{ // callseq 0, 0
	.param .b64 param0;
	st.param.f64 	[param0], %fd7;
	.param .align 16 .b8 retval0[16];
	call.uni (retval0), 
	__internal_trig_reduction_slowpathd, 
	(
	param0
	);
	ld.param.f64 	%fd187, [retval0];
	ld.param.b32 	%r80, [retval0+8];
	} // callseq 0
$L__BB0_5:
	add.s32 	%r81, %r80, 1;
$L__BB0_6:
	shl.b32 	%r53, %r81, 6;
	cvt.u64.u32 	%rd21, %r53;
	and.b64  	%rd22, %rd21, 64;
	mov.u64 	%rd23, __cudart_sin_cos_coeffs;
	add.s64 	%rd24, %rd23, %rd22;
	mul.rn.f64 	%fd72, %fd187, %fd187;
	and.b32  	%r54, %r81, 1;
	setp.eq.b32 	%p16, %r54, 1;
	selp.f64 	%fd73, 0dBDA8FF8320FD8164, 0d3DE5DB65F9785EBA, %p16;
	ld.global.nc.v2.f64 	{%fd74, %fd75}, [%rd24];
	fma.rn.f64 	%fd76, %fd73, %fd72, %fd74;
	fma.rn.f64 	%fd77, %fd76, %fd72, %fd75;
	ld.global.nc.v2.f64 	{%fd78, %fd79}, [%rd24+16];
	fma.rn.f64 	%fd80, %fd77, %fd72, %fd78;
	fma.rn.f64 	%fd81, %fd80, %fd72, %fd79;
	ld.global.nc.v2.f64 	{%fd82, %fd83}, [%rd24+32];
	fma.rn.f64 	%fd84, %fd81, %fd72, %fd82;
	fma.rn.f64 	%fd85, %fd84, %fd72, %fd83;
	fma.rn.f64 	%fd86, %fd85, %fd187, %fd187;
	fma.rn.f64 	%fd87, %fd85, %fd72, 0d3FF0000000000000;
	selp.f64 	%fd88, %fd87, %fd86, %p16;
	and.b32  	%r55, %r81, 2;
	setp.eq.s32 	%p17, %r55, 0;
	mov.f64 	%fd89, 0d0000000000000000;
	sub.f64 	%fd90, %fd89, %fd88;
	selp.f64 	%fd14, %fd88, %fd90, %p17;
	mul.f64 	%fd91, %fd6, %fd1;
	ld.const.u32 	%r56, [x_0];
	add.s32 	%r57, %r3, %r56;
	add.s32 	%r58, %r57, -1;
	cvt.rn.f64.s32 	%fd92, %r58;
	mul.f64 	%fd93, %fd91, %fd92;
	ld.const.f64 	%fd94, [Lx];
	div.rn.f64 	%fd15, %fd93, %fd94;
	abs.f64 	%fd16, %fd15;
	setp.neu.f64 	%p18, %fd16, 0d7FF0000000000000;
	@%p18 bra 	$L__BB0_8;
	mov.f64 	%fd100, 0d0000000000000000;
	mul.rn.f64 	%fd188, %fd15, %fd100;
	mov.b32 	%r82, 0;
	bra.uni 	$L__BB0_10;
$L__BB0_8:
	mul.f64 	%fd95, %fd15, 0d3FE45F306DC9C883;
	cvt.rni.s32.f64 	%r82, %fd95;
	cvt.rn.f64.s32 	%fd96, %r82;
	fma.rn.f64 	%fd97, %fd96, 0dBFF921FB54442D18, %fd15;
	fma.rn.f64 	%fd98, %fd96, 0dBC91A62633145C00, %fd97;
	fma.rn.f64 	%fd188, %fd96, 0dB97B839A252049C0, %fd98;
	setp.ltu.f64 	%p19, %fd16, 0d41E0000000000000;
	@%p19 bra 	$L__BB0_10;
	{ // callseq 1, 0
	.param .b64 param0;
	st.param.f64 	[param0], %fd15;
	.param .align 16 .b8 retval0[16];
	call.uni (retval0), 
	__internal_trig_reduction_slowpathd, 
	(
	param0
	);
	ld.param.f64 	%fd188, [retval0];
	ld.param.b32 	%r82, [retval0+8];
	} // callseq 1
$L__BB0_10:
	shl.b32 	%r61, %r82, 6;
	cvt.u64.u32 	%rd25, %r61;
	and.b64  	%rd26, %rd25, 64;
	mov.u64 	%rd27, __cudart_sin_cos_coeffs;
	add.s64 	%rd28, %rd27, %rd26;
	mul.rn.f64 	%fd101, %fd188, %fd188;
	and.b32  	%r62, %r82, 1;
	setp.eq.b32 	%p20, %r62, 1;
	selp.f64 	%fd102, 0dBDA8FF8320FD8164, 0d3DE5DB65F9785EBA, %p20;
	ld.global.nc.v2.f64 	{%fd103, %fd104}, [%rd28];
	fma.rn.f64 	%fd105, %fd102, %fd101, %fd103;
	fma.rn.f64 	%fd106, %fd105, %fd101, %fd104;
	ld.global.nc.v2.f64 	{%fd107, %fd108}, [%rd28+16];
	fma.rn.f64 	%fd109, %fd106, %fd101, %fd107;
	fma.rn.f64 	%fd110, %fd109, %fd101, %fd108;
	ld.global.nc.v2.f64 	{%fd111, %fd112}, [%rd28+32];
	fma.rn.f64 	%fd113, %fd110, %fd101, %fd111;
	fma.rn.f64 	%fd114, %fd113, %fd101, %fd112;
	fma.rn.f64 	%fd115, %fd114, %fd188, %fd188;
	fma.rn.f64 	%fd116, %fd114, %fd101, 0d3FF0000000000000;
	selp.f64 	%fd117, %fd116, %fd115, %p20;
	and.b32  	%r63, %r82, 2;
	setp.eq.s32 	%p21, %r63, 0;
	mov.f64 	%fd118, 0d0000000000000000;
	sub.f64 	%fd119, %fd118, %fd117;
	selp.f64 	%fd120, %fd117, %fd119, %p21;
	mul.f64 	%fd21, %fd14, %fd120;
	mul.f64 	%fd121, %fd5, %fd2;
	ld.const.u32 	%r64, [y_0];
	add.s32 	%r65, %r2, %r64;
	add.s32 	%r66, %r65, -1;
	cvt.rn.f64.s32 	%fd122, %r66;
	mul.f64 	%fd123, %fd121, %fd122;
	ld.const.f64 	%fd124, [Ly];
	div.rn.f64 	%fd22, %fd123, %fd124;
	abs.f64 	%fd23, %fd22;
	setp.neu.f64 	%p22, %fd23, 0d7FF0000000000000;
	@%p22 bra 	$L__BB0_12;
	mov.f64 	%fd130, 0d0000000000000000;
	mul.rn.f64 	%fd189, %fd22, %fd130;
	mov.b32 	%r83, 0;
	bra.uni 	$L__BB0_14;
$L__BB0_12:
	mul.f64 	%fd125, %fd22, 0d3FE45F306DC9C883;
	cvt.rni.s32.f64 	%r83, %fd125;
	cvt.rn.f64.s32 	%fd126, %r83;
	fma.rn.f64 	%fd127, %fd126, 0dBFF921FB54442D18, %fd22;
	fma.rn.f64 	%fd128, %fd126, 0dBC91A62633145C00, %fd127;
	fma.rn.f64 	%fd189, %fd126, 0dB97B839A252049C0, %fd128;
	setp.ltu.f64 	%p23, %fd23, 0d41E0000000000000;
	@%p23 bra 	$L__BB0_14;
	{ // callseq 2, 0
	.param .b64 param0;
	st.param.f64 	[param0], %fd22;
	.param .align 16 .b8 retval0[16];
	call.uni (retval0), 
	__internal_trig_reduction_slowpathd, 
	(
	param0
	);
	ld.param.f64 	%fd189, [retval0];
	ld.param.b32 	%r83, [retval0+8];
	} // callseq 2
$L__BB0_14:
	shl.b32 	%r69, %r83, 6;
	cvt.u64.u32 	%rd29, %r69;
	and.b64  	%rd30, %rd29, 64;
	add.s64 	%rd32, %rd27, %rd30;
	mul.rn.f64 	%fd131, %fd189, %fd189;
	and.b32  	%r70, %r83, 1;
	setp.eq.b32 	%p24, %r70, 1;
	selp.f64 	%fd132, 0dBDA8FF8320FD8164, 0d3DE5DB65F9785EBA, %p24;
	ld.global.nc.v2.f64 	{%fd133, %fd134}, [%rd32];
	fma.rn.f64 	%fd135, %fd132, %fd131, %fd133;
	fma.rn.f64 	%fd136, %fd135, %fd131, %fd134;
	ld.global.nc.v2.f64 	{%fd137, %fd138}, [%rd32+16];
	fma.rn.f64 	%fd139, %fd136, %fd131, %fd137;
	fma.rn.f64 	%fd140, %fd139, %fd131, %fd138;
	ld.global.nc.v2.f64 	{%fd141, %fd142}, [%rd32+32];
	fma.rn.f64 	%fd143, %fd140, %fd131, %fd141;
	fma.rn.f64 	%fd144, %fd143, %fd131, %fd142;
	fma.rn.f64 	%fd145, %fd144, %fd189, %fd189;
	fma.rn.f64 	%fd146, %fd144, %fd131, 0d3FF0000000000000;
	selp.f64 	%fd147, %fd146, %fd145, %p24;
	and.b32  	%r71, %r83, 2;
	setp.eq.s32 	%p25, %r71, 0;
	mov.f64 	%fd148, 0d0000000000000000;
	sub.f64 	%fd149, %fd148, %fd147;
	selp.f64 	%fd150, %fd147, %fd149, %p25;
	mul.f64 	%fd28, %fd21, %fd150;
	mul.f64 	%fd151, %fd5, %fd3;
	ld.const.u32 	%r72, [z_0];
	add.s32 	%r73, %r1, %r72;
	add.s32 	%r74, %r73, -1;
	cvt.rn.f64.s32 	%fd152, %r74;
	mul.f64 	%fd153, %fd151, %fd152;
	ld.const.f64 	%fd154, [Lz];
	div.rn.f64 	%fd29, %fd153, %fd154;
	abs.f64 	%fd30, %fd29;
	setp.neu.f64 	%p26, %fd30, 0d7FF0000000000000;
	@%p26 bra 	$L__BB0_16;
	mov.f64 	%fd160, 0d0000000000000000;
	mul.rn.f64 	%fd190, %fd29, %fd160;
	mov.b32 	%r84, 0;
	bra.uni 	$L__BB0_18;
$L__BB0_16:
	mul.f64 	%fd155, %fd29, 0d3FE45F306DC9C883;
	cvt.rni.s32.f64 	%r84, %fd155;
	cvt.rn.f64.s32 	%fd156, %r84;
	fma.rn.f64 	%fd157, %fd156, 0dBFF921FB54442D18, %fd29;
	fma.rn.f64 	%fd158, %fd156, 0dBC91A62633145C00, %fd157;
	fma.rn.f64 	%fd190, %fd156, 0dB97B839A252049C0, %fd158;
	setp.ltu.f64 	%p27, %fd30, 0d41E0000000000000;
	@%p27 bra 	$L__BB0_18;
	{ // callseq 3, 0
	.param .b64 param0;
	st.param.f64 	[param0], %fd29;
	.param .align 16 .b8 retval0[16];
	call.uni (retval0), 
	__internal_trig_reduction_slowpathd, 
	(
	param0
	);
	ld.param.f64 	%fd190, [retval0];
	ld.param.b32 	%r84, [retval0+8];
	} // callseq 3
$L__BB0_18:
	shl.b32 	%r77, %r84, 6;
	cvt.u64.u32 	%rd33, %r77;
	and.b64  	%rd34, %rd33, 64;
	add.s64 	%rd36, %rd27, %rd34;
	mul.rn.f64 	%fd161, %fd190, %fd190;
	and.b32  	%r78, %r84, 1;
	setp.eq.b32 	%p28, %r78, 1;
	selp.f64 	%fd162, 0dBDA8FF8320FD8164, 0d3DE5DB65F9785EBA, %p28;
	ld.global.nc.v2.f64 	{%fd163, %fd164}, [%rd36];
	fma.rn.f64 	%fd165, %fd162, %fd161, %fd163;
	fma.rn.f64 	%fd166, %fd165, %fd161, %fd164;
	ld.global.nc.v2.f64 	{%fd167, %fd168}, [%rd36+16];
	fma.rn.f64 	%fd169, %fd166, %fd161, %fd167;
	fma.rn.f64 	%fd170, %fd169, %fd161, %fd168;
	ld.global.nc.v2.f64 	{%fd171, %fd172}, [%rd36+32];
	fma.rn.f64 	%fd173, %fd170, %fd161, %fd171;
	fma.rn.f64 	%fd174, %fd173, %fd161, %fd172;
	fma.rn.f64 	%fd175, %fd174, %fd190, %fd190;
	fma.rn.f64 	%fd176, %fd174, %fd161, 0d3FF0000000000000;
	selp.f64 	%fd177, %fd176, %fd175, %p28;
	and.b32  	%r79, %r84, 2;
	setp.eq.s32 	%p29, %r79, 0;
	mov.f64 	%fd178, 0d0000000000000000;
	sub.f64 	%fd179, %fd178, %fd177;
	selp.f64 	%fd180, %fd177, %fd179, %p29;
	mul.f64 	%fd181, %fd28, %fd180;
	sub.f64 	%fd182, %fd4, %fd181;
	abs.f64 	%fd183, %fd182;
	div.rn.f64 	%fd184, %fd182, %fd181;
	abs.f64 	%fd185, %fd184;
	cvta.to.global.u64 	%rd37, %rd4;
	mul.wide.s32 	%rd38, %r4, 8;
	add.s64 	%rd39, %rd37, %rd38;
	st.global.f64 	[%rd39], %fd183;
	cvta.to.global.u64 	%rd40, %rd5;
	add.s64 	%rd41, %rd40, %rd38;
	st.global.f64 	[%rd41], %fd185;
$L__BB0_19:
	ret;

}
	// .globl	_Z20calculate_max_errorsPdS_iiiS_S_
.visible .entry _Z20calculate_max_errorsPdS_iiiS_S_(
	.param .u64 .ptr .align 1 _Z20calculate_max_errorsPdS_iiiS_S__param_0,
	.param .u64 .ptr .align 1 _Z20calculate_max_errorsPdS_iiiS_S__param_1,
	.param .u32 _Z20calculate_max_errorsPdS_iiiS_S__param_2,
	.param .u32 _Z20calculate_max_errorsPdS_iiiS_S__param_3,
	.param .u32 _Z20calculate_max_errorsPdS_iiiS_S__param_4,
	.param .u64 .ptr .align 1 _Z20calculate_max_errorsPdS_iiiS_S__param_5,
	.param .u64 .ptr .align 1 _Z20calculate_max_errorsPdS_iiiS_S__param_6
)
{
	.reg .pred 	%p<8>;
	.reg .b32 	%r<20>;
	.reg .b64 	%rd<21>;
	.reg .b64 	%fd<9>;

	ld.param.u64 	%rd7, [_Z20calculate_max_errorsPdS_iiiS_S__param_0];
	ld.param.u64 	%rd8, [_Z20calculate_max_errorsPdS_iiiS_S__param_1];
	ld.param.u32 	%r8, [_Z20calculate_max_errorsPdS_iiiS_S__param_2];
	ld.param.u32 	%r9, [_Z20calculate_max_errorsPdS_iiiS_S__param_3];
	ld.param.u32 	%r10, [_Z20calculate_max_errorsPdS_iiiS_S__param_4];
	ld.param.u64 	%rd5, [_Z20calculate_max_errorsPdS_iiiS_S__param_5];
	ld.param.u64 	%rd6, [_Z20calculate_max_errorsPdS_iiiS_S__param_6];
	cvta.to.global.u64 	%rd1, %rd8;
	cvta.to.global.u64 	%rd2, %rd7;
	mul.lo.s32 	%r11, %r9, %r8;
	mul.lo.s32 	%r1, %r11, %r10;
	mov.u32 	%r12, %ntid.x;
	mov.u32 	%r2, %ctaid.x;
	mul.lo.s32 	%r13, %r2, %r12;
	sub.s32 	%r14, %r1, %r13;
	min.u32 	%r3, %r12, %r14;
	mov.u32 	%r4, %tid.x;
	add.s32 	%r5, %r13, %r4;
	setp.ge.s32 	%p1, %r5, %r1;
	@%p1 bra 	$L__BB1_8;
	setp.lt.u32 	%p2, %r3, 2;
	@%p2 bra 	$L__BB1_6;
	mul.wide.s32 	%rd9, %r5, 8;
	add.s64 	%rd3, %rd2, %rd9;
	add.s64 	%rd4, %rd1, %rd9;
	mov.b32 	%r19, 1;
$L__BB1_3:
	shl.b32 	%r7, %r19, 1;
	add.s32 	%r16, %r7, -1;
	and.b32  	%r17, %r16, %r4;
	setp.ne.s32 	%p3, %r17, 0;
	add.s32 	%r18, %r19, %r5;
	setp.ge.s32 	%p4, %r18, %r1;
	or.pred  	%p5, %p3, %p4;
	@%p5 bra 	$L__BB1_5;
	ld.global.f64 	%fd1, [%rd3];
	mul.wide.s32 	%rd10, %r19, 8;
	add.s64 	%rd11, %rd3, %rd10;
	ld.global.f64 	%fd2, [%rd11];
	max.f64 	%fd3, %fd1, %fd2;
	st.global.f64 	[%rd3], %fd3;
	ld.global.f64 	%fd4, [%rd4];
	add.s64 	%rd12, %rd4, %rd10;
	ld.global.f64 	%fd5, [%rd12];
	max.f64 	%fd6, %fd4, %fd5;
	st.global.f64 	[%rd4], %fd6;
$L__BB1_5:
	bar.sync 	0;
	setp.lt.s32 	%p6, %r7, %r3;
	mov.u32 	%r19, %r7;
	@%p6 bra 	$L__BB1_3;
$L__BB1_6:
	setp.ne.s32 	%p7, %r4, 0;
	@%p7 bra 	$L__BB1_8;
	mul.wide.s32 	%rd13, %r5, 8;
	add.s64 	%rd14, %rd2, %rd13;
	ld.global.f64 	%fd7, [%rd14];
	cvta.to.global.u64 	%rd15, %rd5;
	mul.wide.u32 	%rd16, %r2, 8;
	add.s64 	%rd17, %rd15, %rd16;
	st.global.f64 	[%rd17], %fd7;
	add.s64 	%rd18, %rd1, %rd13;
	ld.global.f64 	%fd8, [%rd18];
	cvta.to.global.u64 	%rd19, %rd6;
	add.s64 	%rd20, %rd19, %rd16;
	st.global.f64 	[%rd20], %fd8;
$L__BB1_8:
	ret;

}
	// .globl	_Z16copy_to_matricesPdS_S_iiiiii
.visible .entry _Z16copy_to_matricesPdS_S_iiiiii(
	.param .u64 .ptr .align 1 _Z16copy_to_matricesPdS_S_iiiiii_param_0,
	.param .u64 .ptr .align 1 _Z16copy_to_matricesPdS_S_iiiiii_param_1,
	.param .u64 .ptr .align 1 _Z16copy_to_matricesPdS_S_iiiiii_param_2,
	.param .u32 _Z16copy_to_matricesPdS_S_iiiiii_param_3,
	.param .u32 _Z16copy_to_matricesPdS_S_iiiiii_param_4,
	.param .u32 _Z16copy_to_matricesPdS_S_iiiiii_param_5,
	.param .u32 _Z16copy_to_matricesPdS_S_iiiiii_param_6,
	.param .u32 _Z16copy_to_matricesPdS_S_iiiiii_param_7,
	.param .u32 _Z16copy_to_matricesPdS_S_iiiiii_param_8
)
{
	.reg .pred 	%p<25>;
	.reg .b32 	%r<56>;
	.reg .b64 	%rd<28>;
	.reg .b64 	%fd<7>;

	ld.param.u64 	%rd4, [_Z16copy_to_matricesPdS_S_iiiiii_param_0];
	ld.param.u64 	%rd5, [_Z16copy_to_matricesPdS_S_iiiiii_param_1];
	ld.param.u64 	%rd6, [_Z16copy_to_matricesPdS_S_iiiiii_param_2];
	ld.param.u32 	%r7, [_Z16copy_to_matricesPdS_S_iiiiii_param_3];
	ld.param.u32 	%r8, [_Z16copy_to_matricesPdS_S_iiiiii_param_4];
	ld.param.u32 	%r9, [_Z16copy_to_matricesPdS_S_iiiiii_param_5];
	ld.param.u32 	%r10, [_Z16copy_to_matricesPdS_S_iiiiii_param_6];
	ld.param.u32 	%r11, [_Z16copy_to_matricesPdS_S_iiiiii_param_7];
	ld.param.u32 	%r12, [_Z16copy_to_matricesPdS_S_iiiiii_param_8];
	cvta.to.global.u64 	%rd1, %rd6;
	cvta.to.global.u64 	%rd2, %rd5;
	cvta.to.global.u64 	%rd3, %rd4;
	setp.eq.s32 	%p1, %r10, 3;
	@%p1 bra 	$L__BB2_7;
	setp.eq.s32 	%p2, %r10, 2;
	@%p2 bra 	$L__BB2_5;
	setp.ne.s32 	%p3, %r10, 1;
	@%p3 bra 	$L__BB2_9;
	mov.u32 	%r42, %ctaid.y;
	mov.u32 	%r43, %ntid.y;
	mov.u32 	%r44, %tid.y;
	mad.lo.s32 	%r45, %r42, %r43, %r44;
	mov.u32 	%r46, %ctaid.x;
	mov.u32 	%r47, %ntid.x;
	mov.u32 	%r48, %tid.x;
	mad.lo.s32 	%r49, %r46, %r47, %r48;
	setp.eq.s32 	%p18, %r45, 0;
	setp.lt.s32 	%p19, %r49, 1;
	or.pred  	%p20, %p18, %p19;
	add.s32 	%r50, %r8, -2;
	setp.gt.s32 	%p21, %r45, %r50;
	or.pred  	%p22, %p20, %p21;
	add.s32 	%r51, %r9, -2;
	setp.gt.s32 	%p23, %r49, %r51;
	or.pred  	%p24, %p22, %p23;
	@%p24 bra 	$L__BB2_9;
	mul.lo.s32 	%r52, %r9, %r8;
	mad.lo.s32 	%r53, %r9, %r45, %r49;
	mad.lo.s32 	%r54, %r52, %r11, %r53;
	mul.wide.s32 	%rd21, %r54, 8;
	add.s64 	%rd22, %rd3, %rd21;
	ld.global.f64 	%fd5, [%rd22];
	mul.wide.s32 	%rd23, %r53, 8;
	add.s64 	%rd24, %rd2, %rd23;
	st.global.f64 	[%rd24], %fd5;
	mad.lo.s32 	%r55, %r52, %r12, %r53;
	mul.wide.s32 	%rd25, %r55, 8;
	add.s64 	%rd26, %rd3, %rd25;
	ld.global.f64 	%fd6, [%rd26];
	add.s64 	%rd27, %rd1, %rd23;
	st.global.f64 	[%rd27], %fd6;
	bra.uni 	$L__BB2_9;
$L__BB2_5:
	mov.u32 	%r27, %ctaid.y;
	mov.u32 	%r28, %ntid.y;
	mov.u32 	%r29, %tid.y;
	mad.lo.s32 	%r30, %r27, %r28, %r29;
	mov.u32 	%r31, %ctaid.x;
	mov.u32 	%r32, %ntid.x;
	mov.u32 	%r33, %tid.x;
	mad.lo.s32 	%r34, %r31, %r32, %r33;
	setp.eq.s32 	%p11, %r30, 0;
	setp.lt.s32 	%p12, %r34, 1;
	or.pred  	%p13, %p11, %p12;
	add.s32 	%r35, %r7, -2;
	setp.gt.s32 	%p14, %r30, %r35;
	or.pred  	%p15, %p13, %p14;
	add.s32 	%r36, %r9, -2;
	setp.gt.s32 	%p16, %r34, %r36;
	or.pred  	%p17, %p15, %p16;
	@%p17 bra 	$L__BB2_9;
	mul.lo.s32 	%r37, %r8, %r30;
	mad.lo.s32 	%r38, %r37, %r9, %r34;
	mad.lo.s32 	%r39, %r11, %r9, %r38;
	mul.wide.s32 	%rd14, %r39, 8;
	add.s64 	%rd15, %rd3, %rd14;
	ld.global.f64 	%fd3, [%rd15];
	mad.lo.s32 	%r40, %r9, %r30, %r34;
	mul.wide.s32 	%rd16, %r40, 8;
	add.s64 	%rd17, %rd2, %rd16;
	st.global.f64 	[%rd17], %fd3;
	mad.lo.s32 	%r41, %r12, %r9, %r38;
	mul.wide.s32 	%rd18, %r41, 8;
	add.s64 	%rd19, %rd3, %rd18;
	ld.global.f64 	%fd4, [%rd19];
	add.s64 	%rd20, %rd1, %rd16;
	st.global.f64 	[%rd20], %fd4;
	bra.uni 	$L__BB2_9;
$L__BB2_7:
	mov.u32 	%r13, %ctaid.y;
	mov.u32 	%r14, %ntid.y;
	mov.u32 	%r15, %tid.y;
	mad.lo.s32 	%r16, %r13, %r14, %r15;
	mov.u32 	%r17, %ctaid.x;
	mov.u32 	%r18, %ntid.x;
	mov.u32 	%r19, %tid.x;
	mad.lo.s32 	%r20, %r17, %r18, %r19;
	setp.eq.s32 	%p4, %r16, 0;
	setp.lt.s32 	%p5, %r20, 1;
	or.pred  	%p6, %p4, %p5;
	add.s32 	%r21, %r7, -2;
	setp.gt.s32 	%p7, %r16, %r21;
	or.pred  	%p8, %p6, %p7;
	add.s32 	%r22, %r8, -2;
	setp.gt.s32 	%p9, %r20, %r22;
	or.pred  	%p10, %p8, %p9;
	@%p10 bra 	$L__BB2_9;
	mad.lo.s32 	%r23, %r8, %r16, %r20;
	mul.lo.s32 	%r24, %r23, %r9;
	add.s32 	%r25, %r24, %r11;
	mul.wide.s32 	%rd7, %r25, 8;
	add.s64 	%rd8, %rd3, %rd7;
	ld.global.f64 	%fd1, [%rd8];
	mul.wide.s32 	%rd9, %r23, 8;
	add.s64 	%rd10, %rd2, %rd9;
	st.global.f64 	[%rd10], %fd1;
	add.s32 	%r26, %r12, %r24;
	mul.wide.s32 	%rd11, %r26, 8;
	add.s64 	%rd12, %rd3, %rd11;
	ld.global.f64 	%fd2, [%rd12];
	add.s64 	%rd13, %rd1, %rd9;
	st.global.f64 	[%rd13], %fd2;
$L__BB2_9:
	ret;

}
	// .globl	_Z12copy_to_gridPdS_iiiii
.visible .entry _Z12copy_to_gridPdS_iiiii(
	.param .u64 .ptr .align 1 _Z12copy_to_gridPdS_iiiii_param_0,
	.param .u64 .ptr .align 1 _Z12copy_to_gridPdS_iiiii_param_1,
	.param .u32 _Z12copy_to_gridPdS_iiiii_param_2,
	.param .u32 _Z12copy_to_gridPdS_iiiii_param_3,
	.param .u32 _Z12copy_to_gridPdS_iiiii_param_4,
	.param .u32 _Z12copy_to_gridPdS_iiiii_param_5,
	.param .u32 _Z12copy_to_gridPdS_iiiii_param_6
)
{
	.reg .pred 	%p<24>;
	.reg .b32 	%r<50>;
	.reg .b64 	%rd<17>;
	.reg .b64 	%fd<4>;

	ld.param.u64 	%rd3, [_Z12copy_to_gridPdS_iiiii_param_0];
	ld.param.u64 	%rd4, [_Z12copy_to_gridPdS_iiiii_param_1];
	ld.param.u32 	%r5, [_Z12copy_to_gridPdS_iiiii_param_2];
	ld.param.u32 	%r6, [_Z12copy_to_gridPdS_iiiii_param_3];
	ld.param.u32 	%r7, [_Z12copy_to_gridPdS_iiiii_param_4];
	ld.param.u32 	%r8, [_Z12copy_to_gridPdS_iiiii_param_5];
	ld.param.u32 	%r9, [_Z12copy_to_gridPdS_iiiii_param_6];
	cvta.to.global.u64 	%rd1, %rd3;
	cvta.to.global.u64 	%rd2, %rd4;
	setp.eq.s32 	%p1, %r8, 2;
	@%p1 bra 	$L__BB3_4;
	setp.ne.s32 	%p2, %r8, 1;
	@%p2 bra 	$L__BB3_6;
	mov.u32 	%r23, %ctaid.y;
	mov.u32 	%r24, %ntid.y;
	mov.u32 	%r25, %tid.y;
	mad.lo.s32 	%r26, %r23, %r24, %r25;
	mov.u32 	%r28, %ctaid.x;
	mov.u32 	%r29, %ntid.x;
	mov.u32 	%r30, %tid.x;
	mad.lo.s32 	%r31, %r28, %r29, %r30;
	mad.lo.s32 	%r1, %r7, %r26, %r31;
	setp.eq.s32 	%p10, %r26, 0;
	setp.lt.s32 	%p11, %r31, 1;
	or.pred  	%p12, %p10, %p11;
	add.s32 	%r33, %r6, -2;
	setp.gt.s32 	%p13, %r26, %r33;
	or.pred  	%p14, %p12, %p13;
	add.s32 	%r34, %r7, -2;
	setp.gt.s32 	%p15, %r31, %r34;
	or.pred  	%p16, %p14, %p15;
	@%p16 bra 	$L__BB3_8;
	mul.wide.s32 	%rd9, %r1, 8;
	add.s64 	%rd10, %rd2, %rd9;
	ld.global.f64 	%fd2, [%rd10];
	mul.lo.s32 	%r35, %r7, %r6;
	mad.lo.s32 	%r36, %r35, %r9, %r1;
	mul.wide.s32 	%rd11, %r36, 8;
	add.s64 	%rd12, %rd1, %rd11;
	st.global.f64 	[%rd12], %fd2;
	bra.uni 	$L__BB3_8;
$L__BB3_4:
	mov.u32 	%r10, %ctaid.y;
	mov.u32 	%r11, %ntid.y;
	mov.u32 	%r12, %tid.y;
	mad.lo.s32 	%r13, %r10, %r11, %r12;
	mov.u32 	%r14, %ctaid.x;
	mov.u32 	%r15, %ntid.x;
	mov.u32 	%r16, %tid.x;
	mad.lo.s32 	%r17, %r14, %r15, %r16;
	setp.eq.s32 	%p3, %r13, 0;
	setp.lt.s32 	%p4, %r17, 1;
	or.pred  	%p5, %p3, %p4;
	add.s32 	%r18, %r5, -2;
	setp.gt.s32 	%p6, %r13, %r18;
	or.pred  	%p7, %p5, %p6;
	add.s32 	%r19, %r7, -2;
	setp.gt.s32 	%p8, %r17, %r19;
	or.pred  	%p9, %p7, %p8;
	@%p9 bra 	$L__BB3_8;
	mad.lo.s32 	%r20, %r7, %r13, %r17;
	mul.wide.s32 	%rd5, %r20, 8;
	add.s64 	%rd6, %rd2, %rd5;
	ld.global.f64 	%fd1, [%rd6];
	mad.lo.s32 	%r21, %r6, %r13, %r9;
	mad.lo.s32 	%r22, %r21, %r7, %r17;
	mul.wide.s32 	%rd7, %r22, 8;
	add.s64 	%rd8, %rd1, %rd7;
	st.global.f64 	[%rd8], %fd1;
	bra.uni 	$L__BB3_8;
$L__BB3_6:
	mov.u32 	%r37, %ctaid.y;
	mov.u32 	%r38, %ntid.y;
	mov.u32 	%r39, %tid.y;
	mad.lo.s32 	%r40, %r37, %r38, %r39;
	mov.u32 	%r42, %ctaid.x;
	mov.u32 	%r43, %ntid.x;
	mov.u32 	%r44, %tid.x;
	mad.lo.s32 	%r45, %r42, %r43, %r44;
	mad.lo.s32 	%r4, %r6, %r40, %r45;
	setp.eq.s32 	%p17, %r40, 0;
	setp.lt.s32 	%p18, %r45, 1;
	or.pred  	%p19, %p17, %p18;
	add.s32 	%r47, %r5, -2;
	setp.gt.s32 	%p20, %r40, %r47;
	or.pred  	%p21, %p19, %p20;
	add.s32 	%r48, %r6, -2;
	setp.gt.s32 	%p22, %r45, %r48;
	or.pred  	%p23, %p21, %p22;
	@%p23 bra 	$L__BB3_8;
	mul.wide.s32 	%rd13, %r4, 8;
	add.s64 	%rd14, %rd2, %rd13;
	ld.global.f64 	%fd3, [%rd14];
	mad.lo.s32 	%r49, %r4, %r7, %r9;
	mul.wide.s32 	%rd15, %r49, 8;
	add.s64 	%rd16, %rd1, %rd15;
	st.global.f64 	[%rd16], %fd3;
$L__BB3_8:
	ret;

}
	// .globl	_Z6layer0PdiiiS_S_
.visible .entry _Z6layer0PdiiiS_S_(
	.param .u64 .ptr .align 1 _Z6layer0PdiiiS_S__param_0,
	.param .u32 _Z6layer0PdiiiS_S__param_1,
	.param .u32 _Z6layer0PdiiiS_S__param_2,
	.param .u32 _Z6layer0PdiiiS_S__param_3,
	.param .u64 .ptr .align 1 _Z6layer0PdiiiS_S__param_4,
	.param .u64 .ptr .align 1 _Z6layer0PdiiiS_S__param_5
)
{
	.reg .pred 	%p<31>;
	.reg .b32 	%r<71>;
	.reg .b64 	%rd<28>;
	.reg .b64 	%fd<155>;

	ld.param.u64 	%rd1, [_Z6layer0PdiiiS_S__param_0];
	ld.param.u32 	%r20, [_Z6layer0PdiiiS_S__param_1];
	ld.param.u32 	%r18, [_Z6layer0PdiiiS_S__param_2];
	ld.param.u32 	%r19, [_Z6layer0PdiiiS_S__param_3];
	ld.param.u64 	%rd2, [_Z6layer0PdiiiS_S__param_4];
	ld.param.u64 	%rd3, [_Z6layer0PdiiiS_S__param_5];
	mov.u32 	%r22, %ctaid.x;
	mov.u32 	%r23, %ntid.x;
	mov.u32 	%r24, %tid.x;
	mad.lo.s32 	%r1, %r22, %r23, %r24;
	mov.u32 	%r25, %ctaid.y;
	mov.u32 	%r26, %ntid.y;
	mov.u32 	%r27, %tid.y;
	mad.lo.s32 	%r2, %r25, %r26, %r27;
	mov.u32 	%r28, %ctaid.z;
	mov.u32 	%r29, %ntid.z;
	mov.u32 	%r30, %tid.z;
	mad.lo.s32 	%r31, %r28, %r29, %r30;
	setp.eq.s32 	%p4, %r31, 0;
	add.s32 	%r32, %r20, -2;
	setp.gt.s32 	%p5, %r31, %r32;
	setp.eq.s32 	%p6, %r2, 0;
	or.pred  	%p7, %p4, %p6;
	mov.pred 	%p30, 0;
	or.pred  	%p8, %p7, %p5;
	@%p8 bra 	$L__BB4_2;
	add.s32 	%r33, %r18, -2;
	setp.le.s32 	%p30, %r2, %r33;
$L__BB4_2:
	setp.lt.s32 	%p9, %r1, 1;
	not.pred 	%p10, %p30;
	or.pred  	%p11, %p9, %p10;
	add.s32 	%r34, %r19, -2;
	setp.gt.s32 	%p12, %r1, %r34;
	or.pred  	%p13, %p11, %p12;
	@%p13 bra 	$L__BB4_21;
	ld.const.f64 	%fd1, [PI];
	add.f64 	%fd2, %fd1, %fd1;
	add.f64 	%fd3, %fd2, 0d0000000000000000;
	abs.f64 	%fd4, %fd3;
	setp.neu.f64 	%p14, %fd4, 0d7FF0000000000000;
	@%p14 bra 	$L__BB4_5;
	mov.f64 	%fd36, 0d0000000000000000;
	mul.rn.f64 	%fd151, %fd3, %fd36;
	mov.b32 	%r67, 1;
	bra.uni 	$L__BB4_8;
$L__BB4_5:
	mul.f64 	%fd31, %fd3, 0d3FE45F306DC9C883;
	cvt.rni.s32.f64 	%r66, %fd31;
	cvt.rn.f64.s32 	%fd32, %r66;
	fma.rn.f64 	%fd33, %fd32, 0dBFF921FB54442D18, %fd3;
	fma.rn.f64 	%fd34, %fd32, 0dBC91A62633145C00, %fd33;
	fma.rn.f64 	%fd151, %fd32, 0dB97B839A252049C0, %fd34;
	setp.ltu.f64 	%p15, %fd4, 0d41E0000000000000;
	@%p15 bra 	$L__BB4_7;
	{ // callseq 4, 0
	.param .b64 param0;
	st.param.f64 	[param0], %fd3;
	.param .align 16 .b8 retval0[16];
	call.uni (retval0), 
	__internal_trig_reduction_slowpathd, 
	(
	param0
	);
	ld.param.f64 	%fd151, [retval0];
	ld.param.b32 	%r66, [retval0+8];
	} // callseq 4
$L__BB4_7:
	add.s32 	%r67, %r66, 1;
$L__BB4_8:
	shl.b32 	%r37, %r67, 6;
	cvt.u64.u32 	%rd4, %r37;
	and.b64  	%rd5, %rd4, 64;
	mov.u64 	%rd6, __cudart_sin_cos_coeffs;
	add.s64 	%rd7, %rd6, %rd5;
	mul.rn.f64 	%fd37, %fd151, %fd151;
	and.b32  	%r38, %r67, 1;
	setp.eq.b32 	%p16, %r38, 1;
	selp.f64 	%fd38, 0dBDA8FF8320FD8164, 0d3DE5DB65F9785EBA, %p16;
	ld.global.nc.v2.f64 	{%fd39, %fd40}, [%rd7];
	fma.rn.f64 	%fd41, %fd38, %fd37, %fd39;
	fma.rn.f64 	%fd42, %fd41, %fd37, %fd40;
	ld.global.nc.v2.f64 	{%fd43, %fd44}, [%rd7+16];
	fma.rn.f64 	%fd45, %fd42, %fd37, %fd43;
	fma.rn.f64 	%fd46, %fd45, %fd37, %fd44;
	ld.global.nc.v2.f64 	{%fd47, %fd48}, [%rd7+32];
	fma.rn.f64 	%fd49, %fd46, %fd37, %fd47;
	fma.rn.f64 	%fd50, %fd49, %fd37, %fd48;
	fma.rn.f64 	%fd51, %fd50, %fd151, %fd151;
	fma.rn.f64 	%fd52, %fd50, %fd37, 0d3FF0000000000000;
	selp.f64 	%fd53, %fd52, %fd51, %p16;
	and.b32  	%r39, %r67, 2;
	setp.eq.s32 	%p17, %r39, 0;
	mov.f64 	%fd54, 0d0000000000000000;
	sub.f64 	%fd55, %fd54, %fd53;
	selp.f64 	%fd10, %fd53, %fd55, %p17;
	ld.const.f64 	%fd56, [hx];
	mul.f64 	%fd57, %fd2, %fd56;
	ld.const.u32 	%r40, [x_0];
	add.s32 	%r41, %r31, %r40;
	add.s32 	%r42, %r41, -1;
	cvt.rn.f64.s32 	%fd58, %r42;
	mul.f64 	%fd59, %fd57, %fd58;
	ld.const.f64 	%fd60, [Lx];
	div.rn.f64 	%fd11, %fd59, %fd60;
	abs.f64 	%fd12, %fd11;
	setp.neu.f64 	%p18, %fd12, 0d7FF0000000000000;
	@%p18 bra 	$L__BB4_10;
	mov.f64 	%fd66, 0d0000000000000000;
	mul.rn.f64 	%fd152, %fd11, %fd66;
	mov.b32 	%r68, 0;
	bra.uni 	$L__BB4_12;
$L__BB4_10:
	mul.f64 	%fd61, %fd11, 0d3FE45F306DC9C883;
	cvt.rni.s32.f64 	%r68, %fd61;
	cvt.rn.f64.s32 	%fd62, %r68;
	fma.rn.f64 	%fd63, %fd62, 0dBFF921FB54442D18, %fd11;
	fma.rn.f64 	%fd64, %fd62, 0dBC91A62633145C00, %fd63;
	fma.rn.f64 	%fd152, %fd62, 0dB97B839A252049C0, %fd64;
	setp.ltu.f64 	%p19, %fd12, 0d41E0000000000000;
	@%p19 bra 	$L__BB4_12;
	{ // callseq 5, 0
	.param .b64 param0;
	st.param.f64 	[param0], %fd11;
	.param .align 16 .b8 retval0[16];
	call.uni (retval0), 
	__internal_trig_reduction_slowpathd, 
	(
	param0
	);
	ld.param.f64 	%fd152, [retval0];
	ld.param.b32 	%r68, [retval0+8];
	} // callseq 5
$L__BB4_12:
	shl.b32 	%r45, %r68, 6;
	cvt.u64.u32 	%rd8, %r45;
	and.b64  	%rd9, %rd8, 64;
	add.s64 	%rd11, %rd6, %rd9;
	mul.rn.f64 	%fd67, %fd152, %fd152;
	and.b32  	%r46, %r68, 1;
	setp.eq.b32 	%p20, %r46, 1;
	selp.f64 	%fd68, 0dBDA8FF8320FD8164, 0d3DE5DB65F9785EBA, %p20;
	ld.global.nc.v2.f64 	{%fd69, %fd70}, [%rd11];
	fma.rn.f64 	%fd71, %fd68, %fd67, %fd69;
	fma.rn.f64 	%fd72, %fd71, %fd67, %fd70;
	ld.global.nc.v2.f64 	{%fd73, %fd74}, [%rd11+16];
	fma.rn.f64 	%fd75, %fd72, %fd67, %fd73;
	fma.rn.f64 	%fd76, %fd75, %fd67, %fd74;
	ld.global.nc.v2.f64 	{%fd77, %fd78}, [%rd11+32];
	fma.rn.f64 	%fd79, %fd76, %fd67, %fd77;
	fma.rn.f64 	%fd80, %fd79, %fd67, %fd78;
	fma.rn.f64 	%fd81, %fd80, %fd152, %fd152;
	fma.rn.f64 	%fd82, %fd80, %fd67, 0d3FF0000000000000;
	selp.f64 	%fd83, %fd82, %fd81, %p20;
	and.b32  	%r47, %r68, 2;
	setp.eq.s32 	%p21, %r47, 0;
	mov.f64 	%fd84, 0d0000000000000000;
	sub.f64 	%fd85, %fd84, %fd83;
	selp.f64 	%fd86, %fd83, %fd85, %p21;
	mul.f64 	%fd17, %fd10, %fd86;
	ld.const.f64 	%fd87, [hy];
	mul.f64 	%fd88, %fd1, %fd87;
	ld.const.u32 	%r48, [y_0];
	add.s32 	%r49, %r2, %r48;
	add.s32 	%r50, %r49, -1;
	cvt.rn.f64.s32 	%fd89, %r50;
	mul.f64 	%fd90, %fd88, %fd89;
	ld.const.f64 	%fd91, [Ly];
	div.rn.f64 	%fd18, %fd90, %fd91;
	abs.f64 	%fd19, %fd18;
	setp.neu.f64 	%p22, %fd19, 0d7FF0000000000000;
	@%p22 bra 	$L__BB4_14;
	mov.f64 	%fd97, 0d0000000000000000;
	mul.rn.f64 	%fd153, %fd18, %fd97;
	mov.b32 	%r69, 0;
	bra.uni 	$L__BB4_16;
$L__BB4_14:
	mul.f64 	%fd92, %fd18, 0d3FE45F306DC9C883;
	cvt.rni.s32.f64 	%r69, %fd92;
	cvt.rn.f64.s32 	%fd93, %r69;
	fma.rn.f64 	%fd94, %fd93, 0dBFF921FB54442D18, %fd18;
	fma.rn.f64 	%fd95, %fd93, 0dBC91A62633145C00, %fd94;
	fma.rn.f64 	%fd153, %fd93, 0dB97B839A252049C0, %fd95;
	setp.ltu.f64 	%p23, %fd19, 0d41E0000000000000;
	@%p23 bra 	$L__BB4_16;
	{ // callseq 6, 0
	.param .b64 param0;
	st.param.f64 	[param0], %fd18;
	.param .align 16 .b8 retval0[16];
	call.uni (retval0), 
	__internal_trig_reduction_slowpathd, 
	(
	param0
	);
	ld.param.f64 	%fd153, [retval0];
	ld.param.b32 	%r69, [retval0+8];
	} // callseq 6
$L__BB4_16:
	shl.b32 	%r53, %r69, 6;
	cvt.u64.u32 	%rd12, %r53;
	and.b64  	%rd13, %rd12, 64;
	add.s64 	%rd15, %rd6, %rd13;
	mul.rn.f64 	%fd98, %fd153, %fd153;
	and.b32  	%r54, %r69, 1;
	setp.eq.b32 	%p24, %r54, 1;
	selp.f64 	%fd99, 0dBDA8FF8320FD8164, 0d3DE5DB65F9785EBA, %p24;
	ld.global.nc.v2.f64 	{%fd100, %fd101}, [%rd15];
	fma.rn.f64 	%fd102, %fd99, %fd98, %fd100;
	fma.rn.f64 	%fd103, %fd102, %fd98, %fd101;
	ld.global.nc.v2.f64 	{%fd104, %fd105}, [%rd15+16];
	fma.rn.f64 	%fd106, %fd103, %fd98, %fd104;
	fma.rn.f64 	%fd107, %fd106, %fd98, %fd105;
	ld.global.nc.v2.f64 	{%fd108, %fd109}, [%rd15+32];
	fma.rn.f64 	%fd110, %fd107, %fd98, %fd108;
	fma.rn.f64 	%fd111, %fd110, %fd98, %fd109;
	fma.rn.f64 	%fd112, %fd111, %fd153, %fd153;
	fma.rn.f64 	%fd113, %fd111, %fd98, 0d3FF0000000000000;
	selp.f64 	%fd114, %fd113, %fd112, %p24;
	and.b32  	%r55, %r69, 2;
	setp.eq.s32 	%p25, %r55, 0;
	mov.f64 	%fd115, 0d0000000000000000;
	sub.f64 	%fd116, %fd115, %fd114;
	selp.f64 	%fd117, %fd114, %fd116, %p25;
	mul.f64 	%fd24, %fd17, %fd117;
	ld.const.f64 	%fd118, [hz];
	mul.f64 	%fd119, %fd1, %fd118;
	ld.const.u32 	%r56, [z_0];
	add.s32 	%r57, %r1, %r56;
	add.s32 	%r58, %r57, -1;
	cvt.rn.f64.s32 	%fd120, %r58;
	mul.f64 	%fd121, %fd119, %fd120;
	ld.const.f64 	%fd122, [Lz];
	div.rn.f64 	%fd25, %fd121, %fd122;
	abs.f64 	%fd26, %fd25;
	setp.neu.f64 	%p26, %fd26, 0d7FF0000000000000;
	@%p26 bra 	$L__BB4_18;
	mov.f64 	%fd128, 0d0000000000000000;
	mul.rn.f64 	%fd154, %fd25, %fd128;
	mov.b32 	%r70, 0;
	bra.uni 	$L__BB4_20;
$L__BB4_18:
	mul.f64 	%fd123, %fd25, 0d3FE45F306DC9C883;
	cvt.rni.s32.f64 	%r70, %fd123;
	cvt.rn.f64.s32 	%fd124, %r70;
	fma.rn.f64 	%fd125, %fd124, 0dBFF921FB54442D18, %fd25;
	fma.rn.f64 	%fd126, %fd124, 0dBC91A62633145C00, %fd125;
	fma.rn.f64 	%fd154, %fd124, 0dB97B839A252049C0, %fd126;
	setp.ltu.f64 	%p27, %fd26, 0d41E0000000000000;
	@%p27 bra 	$L__BB4_20;
	{ // callseq 7, 0
	.param .b64 param0;
	st.param.f64 	[param0], %fd25;
	.param .align 16 .b8 retval0[16];
	call.uni (retval0), 
	__internal_trig_reduction_slowpathd, 
	(
	param0
	);
	ld.param.f64 	%fd154, [retval0];
	ld.param.b32 	%r70, [retval0+8];
	} // callseq 7
$L__BB4_20:
	shl.b32 	%r61, %r70, 6;
	cvt.u64.u32 	%rd16, %r61;
	and.b64  	%rd17, %rd16, 64;
	add.s64 	%rd19, %rd6, %rd17;
	mul.rn.f64 	%fd129, %fd154, %fd154;
	and.b32  	%r62, %r70, 1;
	setp.eq.b32 	%p28, %r62, 1;
	selp.f64 	%fd130, 0dBDA8FF8320FD8164, 0d3DE5DB65F9785EBA, %p28;
	ld.global.nc.v2.f64 	{%fd131, %fd132}, [%rd19];
	fma.rn.f64 	%fd133, %fd130, %fd129, %fd131;
	fma.rn.f64 	%fd134, %fd133, %fd129, %fd132;
	ld.global.nc.v2.f64 	{%fd135, %fd136}, [%rd19+16];
	fma.rn.f64 	%fd137, %fd134, %fd129, %fd135;
	fma.rn.f64 	%fd138, %fd137, %fd129, %fd136;
	ld.global.nc.v2.f64 	{%fd139, %fd140}, [%rd19+32];
	fma.rn.f64 	%fd141, %fd138, %fd129, %fd139;
	fma.rn.f64 	%fd142, %fd141, %fd129, %fd140;
	fma.rn.f64 	%fd143, %fd142, %fd154, %fd154;
	fma.rn.f64 	%fd144, %fd142, %fd129, 0d3FF0000000000000;
	selp.f64 	%fd145, %fd144, %fd143, %p28;
	and.b32  	%r63, %r70, 2;
	setp.eq.s32 	%p29, %r63, 0;
	mov.f64 	%fd146, 0d0000000000000000;
	sub.f64 	%fd147, %fd146, %fd145;
	selp.f64 	%fd148, %fd145, %fd147, %p29;
	mul.f64 	%fd149, %fd24, %fd148;
	mad.lo.s32 	%r64, %r18, %r31, %r2;
	mad.lo.s32 	%r65, %r64, %r19, %r1;
	cvta.to.global.u64 	%rd20, %rd1;
	mul.wide.s32 	%rd21, %r65, 8;
	add.s64 	%rd22, %rd20, %rd21;
	st.global.f64 	[%rd22], %fd149;
	cvta.to.global.u64 	%rd23, %rd2;
	add.s64 	%rd24, %rd23, %rd21;
	mov.b64 	%rd25, 0;
	st.global.u64 	[%rd24], %rd25;
	cvta.to.global.u64 	%rd26, %rd3;
	add.s64 	%rd27, %rd26, %rd21;
	st.global.u64 	[%rd27], %rd25;
$L__BB4_21:
	ret;

}
	// .globl	_Z6layer1PdS_iiiiiiiiiS_S_
.visible .entry _Z6layer1PdS_iiiiiiiiiS_S_(
	.param .u64 .ptr .align 1 _Z6layer1PdS_iiiiiiiiiS_S__param_0,
	.param .u64 .ptr .align 1 _Z6layer1PdS_iiiiiiiiiS_S__param_1,
	.param .u32 _Z6layer1PdS_iiiiiiiiiS_S__param_2,
	.param .u32 _Z6layer1PdS_iiiiiiiiiS_S__param_3,
	.param .u32 _Z6layer1PdS_iiiiiiiiiS_S__param_4,
	.param .u32 _Z6layer1PdS_iiiiiiiiiS_S__param_5,
	.param .u32 _Z6layer1PdS_iiiiiiiiiS_S__param_6,
	.param .u32 _Z6layer1PdS_iiiiiiiiiS_S__param_7,
	.param .u32 _Z6layer1PdS_iiiiiiiiiS_S__param_8,
	.param .u32 _Z6layer1PdS_iiiiiiiiiS_S__param_9,
	.param .u32 _Z6layer1PdS_iiiiiiiiiS_S__param_10,
	.param .u64 .ptr .align 1 _Z6layer1PdS_iiiiiiiiiS_S__param_11,
	.param .u64 .ptr .align 1 _Z6layer1PdS_iiiiiiiiiS_S__param_12
)
{
	.reg .pred 	%p<30>;
	.reg .b32 	%r<84>;
	.reg .b64 	%rd<43>;
	.reg .b64 	%fd<188>;

	ld.param.u32 	%r19, [_Z6layer1PdS_iiiiiiiiiS_S__param_3];
	ld.param.u32 	%r20, [_Z6layer1PdS_iiiiiiiiiS_S__param_4];
	ld.param.u32 	%r21, [_Z6layer1PdS_iiiiiiiiiS_S__param_5];
	ld.param.u32 	%r22, [_Z6layer1PdS_iiiiiiiiiS_S__param_6];
	ld.param.u32 	%r23, [_Z6layer1PdS_iiiiiiiiiS_S__param_7];
	ld.param.u32 	%r24, [_Z6layer1PdS_iiiiiiiiiS_S__param_8];
	ld.param.u32 	%r25, [_Z6layer1PdS_iiiiiiiiiS_S__param_9];
	ld.param.u32 	%r26, [_Z6layer1PdS_iiiiiiiiiS_S__param_10];
	mov.u32 	%r27, %ctaid.x;
	mov.u32 	%r28, %ntid.x;
	mov.u32 	%r29, %tid.x;
	mad.lo.s32 	%r1, %r27, %r28, %r29;
	mov.u32 	%r30, %ctaid.y;
	mov.u32 	%r31, %ntid.y;
	mov.u32 	%r32, %tid.y;
	mad.lo.s32 	%r2, %r30, %r31, %r32;
	mov.u32 	%r33, %ctaid.z;
	mov.u32 	%r34, %ntid.z;
	mov.u32 	%r35, %tid.z;
	mad.lo.s32 	%r3, %r33, %r34, %r35;
	setp.ge.s32 	%p1, %r3, %r21;
	setp.le.s32 	%p2, %r3, %r24;
	and.pred  	%p3, %p1, %p2;
	setp.ge.s32 	%p4, %r2, %r22;
	setp.le.s32 	%p5, %r2, %r25;
	and.pred  	%p6, %p4, %p5;
	and.pred  	%p8, %p3, %p6;
	not.pred 	%p9, %p8;
	setp.lt.s32 	%p10, %r1, %r23;
	or.pred  	%p11, %p10, %p9;
	setp.gt.s32 	%p12, %r1, %r26;
	or.pred  	%p13, %p12, %p11;
	@%p13 bra 	$L__BB5_19;
	ld.param.u64 	%rd40, [_Z6layer1PdS_iiiiiiiiiS_S__param_1];
	ld.param.u64 	%rd39, [_Z6layer1PdS_iiiiiiiiiS_S__param_0];
	cvta.to.global.u64 	%rd5, %rd39;
	cvta.to.global.u64 	%rd6, %rd40;
	mul.lo.s32 	%r36, %r19, %r3;
	mul.lo.s32 	%r37, %r36, %r20;
	mul.lo.s32 	%r38, %r20, %r2;
	add.s32 	%r39, %r38, %r1;
	add.s32 	%r4, %r39, %r37;
	mul.wide.s32 	%rd7, %r4, 8;
	add.s64 	%rd8, %rd5, %rd7;
	ld.global.f64 	%fd35, [%rd8];
	ld.const.f64 	%fd36, [a2];
	ld.const.f64 	%fd37, [tau];
	mul.f64 	%fd38, %fd36, %fd37;
	mul.f64 	%fd39, %fd37, %fd38;
	mul.f64 	%fd40, %fd39, 0d3FE0000000000000;
	add.s32 	%r40, %r36, %r19;
	mad.lo.s32 	%r41, %r40, %r20, %r39;
	mul.wide.s32 	%rd9, %r41, 8;
	add.s64 	%rd10, %rd5, %rd9;
	ld.global.f64 	%fd41, [%rd10];
	shl.b32 	%r42, %r19, 1;
	sub.s32 	%r43, %r40, %r42;
	mad.lo.s32 	%r44, %r43, %r20, %r39;
	mul.wide.s32 	%rd11, %r44, 8;
	add.s64 	%rd12, %rd5, %rd11;
	ld.global.f64 	%fd42, [%rd12];
	add.f64 	%fd43, %fd41, %fd42;
	add.f64 	%fd44, %fd35, %fd35;
	sub.f64 	%fd45, %fd43, %fd44;
	ld.const.f64 	%fd1, [hx];
	mul.f64 	%fd46, %fd1, %fd1;
	div.rn.f64 	%fd47, %fd45, %fd46;
	add.s32 	%r45, %r38, %r20;
	mul.wide.s32 	%rd13, %r20, 8;
	add.s64 	%rd14, %rd8, %rd13;
	ld.global.f64 	%fd48, [%rd14];
	shl.b32 	%r46, %r20, 1;
	sub.s32 	%r47, %r45, %r46;
	add.s32 	%r48, %r47, %r1;
	add.s32 	%r49, %r48, %r37;
	mul.wide.s32 	%rd15, %r49, 8;
	add.s64 	%rd16, %rd5, %rd15;
	ld.global.f64 	%fd49, [%rd16];
	add.f64 	%fd50, %fd48, %fd49;
	sub.f64 	%fd51, %fd50, %fd44;
	ld.const.f64 	%fd2, [hy];
	mul.f64 	%fd52, %fd2, %fd2;
	div.rn.f64 	%fd53, %fd51, %fd52;
	add.f64 	%fd54, %fd47, %fd53;
	ld.global.f64 	%fd55, [%rd8+8];
	ld.global.f64 	%fd56, [%rd8+-8];
	add.f64 	%fd57, %fd55, %fd56;
	sub.f64 	%fd58, %fd57, %fd44;
	ld.const.f64 	%fd3, [hz];
	mul.f64 	%fd59, %fd3, %fd3;
	div.rn.f64 	%fd60, %fd58, %fd59;
	add.f64 	%fd61, %fd54, %fd60;
	fma.rn.f64 	%fd4, %fd40, %fd61, %fd35;
	add.s64 	%rd17, %rd6, %rd7;
	st.global.f64 	[%rd17], %fd4;
	ld.const.f64 	%fd62, [a_t];
	ld.const.f64 	%fd5, [PI];
	add.f64 	%fd6, %fd5, %fd5;
	fma.rn.f64 	%fd7, %fd62, %fd37, %fd6;
	abs.f64 	%fd8, %fd7;
	setp.neu.f64 	%p14, %fd8, 0d7FF0000000000000;
	@%p14 bra 	$L__BB5_3;
	mov.f64 	%fd68, 0d0000000000000000;
	mul.rn.f64 	%fd184, %fd7, %fd68;
	mov.b32 	%r80, 1;
	bra.uni 	$L__BB5_6;
$L__BB5_3:
	mul.f64 	%fd63, %fd7, 0d3FE45F306DC9C883;
	cvt.rni.s32.f64 	%r79, %fd63;
	cvt.rn.f64.s32 	%fd64, %r79;
	fma.rn.f64 	%fd65, %fd64, 0dBFF921FB54442D18, %fd7;
	fma.rn.f64 	%fd66, %fd64, 0dBC91A62633145C00, %fd65;
	fma.rn.f64 	%fd184, %fd64, 0dB97B839A252049C0, %fd66;
	setp.ltu.f64 	%p15, %fd8, 0d41E0000000000000;
	@%p15 bra 	$L__BB5_5;
	{ // callseq 8, 0
	.param .b64 param0;
	st.param.f64 	[param0], %fd7;
	.param .align 16 .b8 retval0[16];
	call.uni (retval0), 
	__internal_trig_reduction_slowpathd, 
	(
	param0
	);
	ld.param.f64 	%fd184, [retval0];
	ld.param.b32 	%r79, [retval0+8];
	} // callseq 8
$L__BB5_5:
	add.s32 	%r80, %r79, 1;
$L__BB5_6:
	shl.b32 	%r52, %r80, 6;
	cvt.u64.u32 	%rd18, %r52;
	and.b64  	%rd19, %rd18, 64;
	mov.u64 	%rd20, __cudart_sin_cos_coeffs;
	add.s64 	%rd21, %rd20, %rd19;
	mul.rn.f64 	%fd69, %fd184, %fd184;
	and.b32  	%r53, %r80, 1;
	setp.eq.b32 	%p16, %r53, 1;
	selp.f64 	%fd70, 0dBDA8FF8320FD8164, 0d3DE5DB65F9785EBA, %p16;
	ld.global.nc.v2.f64 	{%fd71, %fd72}, [%rd21];
	fma.rn.f64 	%fd73, %fd70, %fd69, %fd71;
	fma.rn.f64 	%fd74, %fd73, %fd69, %fd72;
	ld.global.nc.v2.f64 	{%fd75, %fd76}, [%rd21+16];
	fma.rn.f64 	%fd77, %fd74, %fd69, %fd75;
	fma.rn.f64 	%fd78, %fd77, %fd69, %fd76;
	ld.global.nc.v2.f64 	{%fd79, %fd80}, [%rd21+32];
	fma.rn.f64 	%fd81, %fd78, %fd69, %fd79;
	fma.rn.f64 	%fd82, %fd81, %fd69, %fd80;
	fma.rn.f64 	%fd83, %fd82, %fd184, %fd184;
	fma.rn.f64 	%fd84, %fd82, %fd69, 0d3FF0000000000000;
	selp.f64 	%fd85, %fd84, %fd83, %p16;
	and.b32  	%r54, %r80, 2;
	setp.eq.s32 	%p17, %r54, 0;
	mov.f64 	%fd86, 0d0000000000000000;
	sub.f64 	%fd87, %fd86, %fd85;
	selp.f64 	%fd14, %fd85, %fd87, %p17;
	mul.f64 	%fd88, %fd6, %fd1;
	ld.const.u32 	%r55, [x_0];
	add.s32 	%r56, %r3, %r55;
	add.s32 	%r57, %r56, -1;
	cvt.rn.f64.s32 	%fd89, %r57;
	mul.f64 	%fd90, %fd88, %fd89;
	ld.const.f64 	%fd91, [Lx];
	div.rn.f64 	%fd15, %fd90, %fd91;
	abs.f64 	%fd16, %fd15;
	setp.neu.f64 	%p18, %fd16, 0d7FF0000000000000;
	@%p18 bra 	$L__BB5_8;
	mov.f64 	%fd97, 0d0000000000000000;
	mul.rn.f64 	%fd185, %fd15, %fd97;
	mov.b32 	%r81, 0;
	bra.uni 	$L__BB5_10;
$L__BB5_8:
	mul.f64 	%fd92, %fd15, 0d3FE45F306DC9C883;
	cvt.rni.s32.f64 	%r81, %fd92;
	cvt.rn.f64.s32 	%fd93, %r81;
	fma.rn.f64 	%fd94, %fd93, 0dBFF921FB54442D18, %fd15;
	fma.rn.f64 	%fd95, %fd93, 0dBC91A62633145C00, %fd94;
	fma.rn.f64 	%fd185, %fd93, 0dB97B839A252049C0, %fd95;
	setp.ltu.f64 	%p19, %fd16, 0d41E0000000000000;
	@%p19 bra 	$L__BB5_10;
	{ // callseq 9, 0
	.param .b64 param0;
	st.param.f64 	[param0], %fd15;
	.param .align 16 .b8 retval0[16];
	call.uni (retval0), 
	__internal_trig_reduction_slowpathd, 
	(
	param0
	);
	ld.param.f64 	%fd185, [retval0];
	ld.param.b32 	%r81, [retval0+8];
	} // callseq 9
$L__BB5_10:
	shl.b32 	%r60, %r81, 6;
	cvt.u64.u32 	%rd22, %r60;
	and.b64  	%rd23, %rd22, 64;
	add.s64 	%rd25, %rd20, %rd23;
	mul.rn.f64 	%fd98, %fd185, %fd185;
	and.b32  	%r61, %r81, 1;
	setp.eq.b32 	%p20, %r61, 1;
	selp.f64 	%fd99, 0dBDA8FF8320FD8164, 0d3DE5DB65F9785EBA, %p20;
	ld.global.nc.v2.f64 	{%fd100, %fd101}, [%rd25];
	fma.rn.f64 	%fd102, %fd99, %fd98, %fd100;
	fma.rn.f64 	%fd103, %fd102, %fd98, %fd101;
	ld.global.nc.v2.f64 	{%fd104, %fd105}, [%rd25+16];
	fma.rn.f64 	%fd106, %fd103, %fd98, %fd104;
	fma.rn.f64 	%fd107, %fd106, %fd98, %fd105;
	ld.global.nc.v2.f64 	{%fd108, %fd109}, [%rd25+32];
	fma.rn.f64 	%fd110, %fd107, %fd98, %fd108;
	fma.rn.f64 	%fd111, %fd110, %fd98, %fd109;
	fma.rn.f64 	%fd112, %fd111, %fd185, %fd185;
	fma.rn.f64 	%fd113, %fd111, %fd98, 0d3FF0000000000000;
	selp.f64 	%fd114, %fd113, %fd112, %p20;
	and.b32  	%r62, %r81, 2;
	setp.eq.s32 	%p21, %r62, 0;
	mov.f64 	%fd115, 0d0000000000000000;
	sub.f64 	%fd116, %fd115, %fd114;
	selp.f64 	%fd117, %fd114, %fd116, %p21;
	mul.f64 	%fd21, %fd14, %fd117;
	mul.f64 	%fd118, %fd5, %fd2;
	ld.const.u32 	%r63, [y_0];
	add.s32 	%r64, %r2, %r63;
	add.s32 	%r65, %r64, -1;
	cvt.rn.f64.s32 	%fd119, %r65;
	mul.f64 	%fd120, %fd118, %fd119;
	ld.const.f64 	%fd121, [Ly];
	div.rn.f64 	%fd22, %fd120, %fd121;
	abs.f64 	%fd23, %fd22;
	setp.neu.f64 	%p22, %fd23, 0d7FF0000000000000;
	@%p22 bra 	$L__BB5_12;
	mov.f64 	%fd127, 0d0000000000000000;
	mul.rn.f64 	%fd186, %fd22, %fd127;
	mov.b32 	%r82, 0;
	bra.uni 	$L__BB5_14;
$L__BB5_12:
	mul.f64 	%fd122, %fd22, 0d3FE45F306DC9C883;
	cvt.rni.s32.f64 	%r82, %fd122;
	cvt.rn.f64.s32 	%fd123, %r82;
	fma.rn.f64 	%fd124, %fd123, 0dBFF921FB54442D18, %fd22;
	fma.rn.f64 	%fd125, %fd123, 0dBC91A62633145C00, %fd124;
	fma.rn.f64 	%fd186, %fd123, 0dB97B839A252049C0, %fd125;
	setp.ltu.f64 	%p23, %fd23, 0d41E0000000000000;
	@%p23 bra 	$L__BB5_14;
	{ // callseq 10, 0
	.param .b64 param0;
	st.param.f64 	[param0], %fd22;
	.param .align 16 .b8 retval0[16];
	call.uni (retval0), 
	__internal_trig_reduction_slowpathd, 
	(
	param0
	);
	ld.param.f64 	%fd186, [retval0];
	ld.param.b32 	%r82, [retval0+8];
	} // callseq 10
$L__BB5_14:
	shl.b32 	%r68, %r82, 6;
	cvt.u64.u32 	%rd26, %r68;
	and.b64  	%rd27, %rd26, 64;
	add.s64 	%rd29, %rd20, %rd27;
	mul.rn.f64 	%fd128, %fd186, %fd186;
	and.b32  	%r69, %r82, 1;
	setp.eq.b32 	%p24, %r69, 1;
	selp.f64 	%fd129, 0dBDA8FF8320FD8164, 0d3DE5DB65F9785EBA, %p24;
	ld.global.nc.v2.f64 	{%fd130, %fd131}, [%rd29];
	fma.rn.f64 	%fd132, %fd129, %fd128, %fd130;
	fma.rn.f64 	%fd133, %fd132, %fd128, %fd131;
	ld.global.nc.v2.f64 	{%fd134, %fd135}, [%rd29+16];
	fma.rn.f64 	%fd136, %fd133, %fd128, %fd134;
	fma.rn.f64 	%fd137, %fd136, %fd128, %fd135;
	ld.global.nc.v2.f64 	{%fd138, %fd139}, [%rd29+32];
	fma.rn.f64 	%fd140, %fd137, %fd128, %fd138;
	fma.rn.f64 	%fd141, %fd140, %fd128, %fd139;
	fma.rn.f64 	%fd142, %fd141, %fd186, %fd186;
	fma.rn.f64 	%fd143, %fd141, %fd128, 0d3FF0000000000000;
	selp.f64 	%fd144, %fd143, %fd142, %p24;
	and.b32  	%r70, %r82, 2;
	setp.eq.s32 	%p25, %r70, 0;
	mov.f64 	%fd145, 0d0000000000000000;
	sub.f64 	%fd146, %fd145, %fd144;
	selp.f64 	%fd147, %fd144, %fd146, %p25;
	mul.f64 	%fd28, %fd21, %fd147;
	mul.f64 	%fd148, %fd5, %fd3;
	ld.const.u32 	%r71, [z_0];
	add.s32 	%r72, %r1, %r71;
	add.s32 	%r73, %r72, -1;
	cvt.rn.f64.s32 	%fd149, %r73;
	mul.f64 	%fd150, %fd148, %fd149;
	ld.const.f64 	%fd151, [Lz];
	div.rn.f64 	%fd29, %fd150, %fd151;
	abs.f64 	%fd30, %fd29;
	setp.neu.f64 	%p26, %fd30, 0d7FF0000000000000;
	@%p26 bra 	$L__BB5_16;
	mov.f64 	%fd157, 0d0000000000000000;
	mul.rn.f64 	%fd187, %fd29, %fd157;
	mov.b32 	%r83, 0;
	bra.uni 	$L__BB5_18;
$L__BB5_16:
	mul.f64 	%fd152, %fd29, 0d3FE45F306DC9C883;
	cvt.rni.s32.f64 	%r83, %fd152;
	cvt.rn.f64.s32 	%fd153, %r83;
	fma.rn.f64 	%fd154, %fd153, 0dBFF921FB54442D18, %fd29;
	fma.rn.f64 	%fd155, %fd153, 0dBC91A62633145C00, %fd154;
	fma.rn.f64 	%fd187, %fd153, 0dB97B839A252049C0, %fd155;
	setp.ltu.f64 	%p27, %fd30, 0d41E0000000000000;
	@%p27 bra 	$L__BB5_18;
	{ // callseq 11, 0
	.param .b64 param0;
	st.param.f64 	[param0], %fd29;
	.param .align 16 .b8 retval0[16];
	call.uni (retval0), 
	__internal_trig_reduction_slowpathd, 
	(
	param0
	);
	ld.param.f64 	%fd187, [retval0];
	ld.param.b32 	%r83, [retval0+8];
	} // callseq 11
$L__BB5_18:
	ld.param.u64 	%rd42, [_Z6layer1PdS_iiiiiiiiiS_S__param_12];
	ld.param.u64 	%rd41, [_Z6layer1PdS_iiiiiiiiiS_S__param_11];
	shl.b32 	%r76, %r83, 6;
	cvt.u64.u32 	%rd30, %r76;
	and.b64  	%rd31, %rd30, 64;
	add.s64 	%rd33, %rd20, %rd31;
	mul.rn.f64 	%fd158, %fd187, %fd187;
	and.b32  	%r77, %r83, 1;
	setp.eq.b32 	%p28, %r77, 1;
	selp.f64 	%fd159, 0dBDA8FF8320FD8164, 0d3DE5DB65F9785EBA, %p28;
	ld.global.nc.v2.f64 	{%fd160, %fd161}, [%rd33];
	fma.rn.f64 	%fd162, %fd159, %fd158, %fd160;
	fma.rn.f64 	%fd163, %fd162, %fd158, %fd161;
	ld.global.nc.v2.f64 	{%fd164, %fd165}, [%rd33+16];
	fma.rn.f64 	%fd166, %fd163, %fd158, %fd164;
	fma.rn.f64 	%fd167, %fd166, %fd158, %fd165;
	ld.global.nc.v2.f64 	{%fd168, %fd169}, [%rd33+32];
	fma.rn.f64 	%fd170, %fd167, %fd158, %fd168;
	fma.rn.f64 	%fd171, %fd170, %fd158, %fd169;
	fma.rn.f64 	%fd172, %fd171, %fd187, %fd187;
	fma.rn.f64 	%fd173, %fd171, %fd158, 0d3FF0000000000000;
	selp.f64 	%fd174, %fd173, %fd172, %p28;
	and.b32  	%r78, %r83, 2;
	setp.eq.s32 	%p29, %r78, 0;
	mov.f64 	%fd175, 0d0000000000000000;
	sub.f64 	%fd176, %fd175, %fd174;
	selp.f64 	%fd177, %fd174, %fd176, %p29;
	mul.f64 	%fd178, %fd28, %fd177;
	sub.f64 	%fd179, %fd4, %fd178;
	abs.f64 	%fd180, %fd179;
	div.rn.f64 	%fd181, %fd179, %fd178;
	abs.f64 	%fd182, %fd181;
	cvta.to.global.u64 	%rd34, %rd41;
	mul.wide.s32 	%rd35, %r4, 8;
	add.s64 	%rd36, %rd34, %rd35;
	st.global.f64 	[%rd36], %fd180;
	cvta.to.global.u64 	%rd37, %rd42;
	add.s64 	%rd38, %rd37, %rd35;
	st.global.f64 	[%rd38], %fd182;
$L__BB5_19:
	ret;

}
	// .globl	_Z13prepare_layerPdS_S_iiiiiiiij
.visible .entry _Z13prepare_layerPdS_S_iiiiiiiij(
	.param .u64 .ptr .align 1 _Z13prepare_layerPdS_S_iiiiiiiij_param_0,
	.param .u64 .ptr .align 1 _Z13prepare_layerPdS_S_iiiiiiiij_param_1,
	.param .u64 .ptr .align 1 _Z13prepare_layerPdS_S_iiiiiiiij_param_2,
	.param .u32 _Z13prepare_layerPdS_S_iiiiiiiij_param_3,
	.param .u32 _Z13prepare_layerPdS_S_iiiiiiiij_param_4,
	.param .u32 _Z13prepare_layerPdS_S_iiiiiiiij_param_5,
	.param .u32 _Z13prepare_layerPdS_S_iiiiiiiij_param_6,
	.param .u32 _Z13prepare_layerPdS_S_iiiiiiiij_param_7,
	.param .u32 _Z13prepare_layerPdS_S_iiiiiiiij_param_8,
	.param .u32 _Z13prepare_layerPdS_S_iiiiiiiij_param_9,
	.param .u32 _Z13prepare_layerPdS_S_iiiiiiiij_param_10,
	.param .u32 _Z13prepare_layerPdS_S_iiiiiiiij_param_11
)
{
	.reg .pred 	%p<56>;
	.reg .b32 	%r<59>;
	.reg .b64 	%rd<52>;
	.reg .b64 	%fd<76>;

	ld.param.u64 	%rd7, [_Z13prepare_layerPdS_S_iiiiiiiij_param_0];
	ld.param.u64 	%rd8, [_Z13prepare_layerPdS_S_iiiiiiiij_param_1];
	ld.param.u64 	%rd9, [_Z13prepare_layerPdS_S_iiiiiiiij_param_2];
	ld.param.u32 	%r15, [_Z13prepare_layerPdS_S_iiiiiiiij_param_4];
	ld.param.u32 	%r16, [_Z13prepare_layerPdS_S_iiiiiiiij_param_5];
	ld.param.u32 	%r17, [_Z13prepare_layerPdS_S_iiiiiiiij_param_6];
	ld.param.u32 	%r18, [_Z13prepare_layerPdS_S_iiiiiiiij_param_7];
	ld.param.u32 	%r19, [_Z13prepare_layerPdS_S_iiiiiiiij_param_8];
	ld.param.u32 	%r20, [_Z13prepare_layerPdS_S_iiiiiiiij_param_9];
	ld.param.u32 	%r21, [_Z13prepare_layerPdS_S_iiiiiiiij_param_10];
	ld.param.u32 	%r22, [_Z13prepare_layerPdS_S_iiiiiiiij_param_11];
	cvta.to.global.u64 	%rd1, %rd7;
	cvta.to.global.u64 	%rd2, %rd8;
	cvta.to.global.u64 	%rd3, %rd9;
	mov.u32 	%r23, %ctaid.x;
	mov.u32 	%r24, %ntid.x;
	mov.u32 	%r25, %tid.x;
	mad.lo.s32 	%r1, %r23, %r24, %r25;
	mov.u32 	%r26, %ctaid.y;
	mov.u32 	%r27, %ntid.y;
	mov.u32 	%r28, %tid.y;
	mad.lo.s32 	%r29, %r26, %r27, %r28;
	and.b32  	%r3, %r22, 1;
	setp.eq.b32 	%p11, %r3, 1;
	setp.ne.s32 	%p12, %r29, 0;
	and.pred  	%p1, %p11, %p12;
	mov.pred 	%p52, 0;
	not.pred 	%p13, %p1;
	@%p13 bra 	$L__BB6_2;
	add.s32 	%r30, %r15, -2;
	setp.le.s32 	%p52, %r29, %r30;
$L__BB6_2:
	setp.lt.s32 	%p14, %r1, 1;
	not.pred 	%p15, %p52;
	or.pred  	%p16, %p14, %p15;
	add.s32 	%r4, %r16, -2;
	setp.gt.s32 	%p17, %r1, %r4;
	or.pred  	%p18, %p16, %p17;
	@%p18 bra 	$L__BB6_4;
	mad.lo.s32 	%r31, %r16, %r29, %r1;
	mul.lo.s32 	%r32, %r31, %r17;
	mul.wide.s32 	%rd10, %r32, 8;
	add.s64 	%rd11, %rd3, %rd10;
	mov.b64 	%rd12, 0;
	st.global.u64 	[%rd11+8], %rd12;
$L__BB6_4:
	mov.pred 	%p53, 0;
	@%p13 bra 	$L__BB6_6;
	add.s32 	%r33, %r15, -2;
	setp.le.s32 	%p53, %r29, %r33;
$L__BB6_6:
	setp.gt.s32 	%p21, %r1, %r4;
	setp.lt.s32 	%p22, %r1, 1;
	not.pred 	%p23, %p53;
	or.pred  	%p24, %p22, %p23;
	or.pred  	%p25, %p24, %p21;
	@%p25 bra 	$L__BB6_8;
	mad.lo.s32 	%r34, %r16, %r29, %r1;
	mad.lo.s32 	%r35, %r34, %r17, %r17;
	add.s32 	%r36, %r35, -2;
	mul.wide.s32 	%rd13, %r36, 8;
	add.s64 	%rd14, %rd3, %rd13;
	mov.b64 	%rd15, 0;
	st.global.u64 	[%rd14], %rd15;
$L__BB6_8:
	mov.pred 	%p54, 0;
	@%p13 bra 	$L__BB6_10;
	add.s32 	%r37, %r15, -2;
	setp.le.s32 	%p54, %r29, %r37;
$L__BB6_10:
	setp.lt.s32 	%p28, %r1, 1;
	not.pred 	%p29, %p54;
	or.pred  	%p30, %p28, %p29;
	add.s32 	%r5, %r17, -2;
	setp.gt.s32 	%p31, %r1, %r5;
	or.pred  	%p32, %p30, %p31;
	@%p32 bra 	$L__BB6_12;
	mul.lo.s32 	%r38, %r16, %r29;
	add.s32 	%r39, %r17, %r1;
	mad.lo.s32 	%r40, %r38, %r17, %r39;
	mul.wide.s32 	%rd16, %r40, 8;
	add.s64 	%rd17, %rd3, %rd16;
	mov.b64 	%rd18, 0;
	st.global.u64 	[%rd17], %rd18;
$L__BB6_12:
	mov.pred 	%p55, 0;
	@%p13 bra 	$L__BB6_14;
	add.s32 	%r41, %r15, -2;
	setp.le.s32 	%p55, %r29, %r41;
$L__BB6_14:
	setp.gt.s32 	%p35, %r1, %r5;
	setp.lt.s32 	%p36, %r1, 1;
	not.pred 	%p37, %p55;
	or.pred  	%p38, %p36, %p37;
	or.pred  	%p39, %p38, %p35;
	@%p39 bra 	$L__BB6_16;
	mad.lo.s32 	%r42, %r16, %r29, %r4;
	mad.lo.s32 	%r43, %r42, %r17, %r1;
	mul.wide.s32 	%rd19, %r43, 8;
	add.s64 	%rd20, %rd3, %rd19;
	mov.b64 	%rd21, 0;
	st.global.u64 	[%rd20], %rd21;
$L__BB6_16:
	setp.eq.s32 	%p40, %r3, 0;
	setp.lt.s32 	%p41, %r29, %r18;
	setp.gt.s32 	%p42, %r29, %r20;
	or.pred  	%p43, %p41, %p42;
	or.pred  	%p44, %p40, %p43;
	setp.lt.s32 	%p45, %r1, %r19;
	or.pred  	%p46, %p45, %p44;
	setp.gt.s32 	%p47, %r1, %r21;
	or.pred  	%p48, %p47, %p46;
	@%p48 bra 	$L__BB6_22;
	ld.param.u32 	%r57, [_Z13prepare_layerPdS_S_iiiiiiiij_param_3];
	setp.lt.s32 	%p49, %r57, 2;
	add.s32 	%r44, %r15, -2;
	mul.lo.s32 	%r6, %r44, %r16;
	mul.lo.s32 	%r7, %r6, %r17;
	mul.lo.s32 	%r8, %r17, %r29;
	add.s32 	%r45, %r7, %r8;
	add.s32 	%r9, %r45, %r1;
	mul.wide.s32 	%rd22, %r9, 8;
	add.s64 	%rd4, %rd2, %rd22;
	ld.global.f64 	%fd1, [%rd4];
	mov.f64 	%fd73, 0d0000000000000000;
	mov.f64 	%fd72, 0d3FE0000000000000;
	@%p49 bra 	$L__BB6_19;
	add.s64 	%rd24, %rd1, %rd22;
	ld.global.f64 	%fd73, [%rd24];
	mov.f64 	%fd72, 0d3FF0000000000000;
$L__BB6_19:
	ld.param.u32 	%r58, [_Z13prepare_layerPdS_S_iiiiiiiij_param_3];
	ld.param.u64 	%rd50, [_Z13prepare_layerPdS_S_iiiiiiiij_param_1];
	setp.lt.s32 	%p50, %r58, 2;
	setp.gt.s32 	%p51, %r58, 1;
	selp.b32 	%r46, 2, 1, %p51;
	cvt.rn.f64.u32 	%fd5, %r46;
	mul.f64 	%fd20, %fd1, %fd5;
	sub.f64 	%fd21, %fd20, %fd73;
	ld.const.f64 	%fd6, [a2];
	mul.f64 	%fd22, %fd72, %fd6;
	ld.const.f64 	%fd7, [tau];
	mul.f64 	%fd23, %fd22, %fd7;
	mul.f64 	%fd24, %fd7, %fd23;
	add.s32 	%r47, %r6, %r16;
	add.s32 	%r10, %r8, %r1;
	mad.lo.s32 	%r48, %r47, %r17, %r10;
	cvta.to.global.u64 	%rd25, %rd50;
	mul.wide.s32 	%rd26, %r48, 8;
	add.s64 	%rd27, %rd25, %rd26;
	ld.global.f64 	%fd25, [%rd27];
	shl.b32 	%r49, %r16, 1;
	sub.s32 	%r50, %r47, %r49;
	mad.lo.s32 	%r51, %r50, %r17, %r10;
	mul.wide.s32 	%rd28, %r51, 8;
	add.s64 	%rd29, %rd25, %rd28;
	ld.global.f64 	%fd26, [%rd29];
	add.f64 	%fd27, %fd25, %fd26;
	add.f64 	%fd28, %fd1, %fd1;
	sub.f64 	%fd29, %fd27, %fd28;
	ld.const.f64 	%fd30, [hx];
	mul.f64 	%fd8, %fd30, %fd30;
	div.rn.f64 	%fd31, %fd29, %fd8;
	add.s32 	%r52, %r8, %r17;
	mul.wide.s32 	%rd5, %r17, 8;
	add.s64 	%rd30, %rd4, %rd5;
	ld.global.f64 	%fd32, [%rd30];
	shl.b32 	%r53, %r17, 1;
	sub.s32 	%r54, %r52, %r53;
	add.s32 	%r11, %r54, %r1;
	add.s32 	%r55, %r11, %r7;
	mul.wide.s32 	%rd31, %r55, 8;
	add.s64 	%rd32, %rd25, %rd31;
	ld.global.f64 	%fd33, [%rd32];
	add.f64 	%fd34, %fd32, %fd33;
	sub.f64 	%fd35, %fd34, %fd28;
	ld.const.f64 	%fd36, [hy];
	mul.f64 	%fd9, %fd36, %fd36;
	div.rn.f64 	%fd37, %fd35, %fd9;
	add.f64 	%fd38, %fd31, %fd37;
	ld.global.f64 	%fd39, [%rd4+8];
	ld.global.f64 	%fd40, [%rd4+-8];
	add.f64 	%fd41, %fd39, %fd40;
	sub.f64 	%fd42, %fd41, %fd28;
	ld.const.f64 	%fd43, [hz];
	mul.f64 	%fd10, %fd43, %fd43;
	div.rn.f64 	%fd44, %fd42, %fd10;
	add.f64 	%fd45, %fd38, %fd44;
	fma.rn.f64 	%fd46, %fd24, %fd45, %fd21;
	add.s64 	%rd34, %rd3, %rd22;
	st.global.f64 	[%rd34], %fd46;
	mul.lo.s32 	%r12, %r17, %r16;
	add.s32 	%r13, %r10, %r12;
	mul.wide.s32 	%rd35, %r13, 8;
	add.s64 	%rd6, %rd25, %rd35;
	ld.global.f64 	%fd11, [%rd6];
	mov.f64 	%fd75, 0d0000000000000000;
	mov.f64 	%fd74, 0d3FE0000000000000;
	@%p50 bra 	$L__BB6_21;
	ld.param.u64 	%rd49, [_Z13prepare_layerPdS_S_iiiiiiiij_param_0];
	cvta.to.global.u64 	%rd36, %rd49;
	add.s64 	%rd38, %rd36, %rd35;
	ld.global.f64 	%fd75, [%rd38];
	mov.f64 	%fd74, 0d3FF0000000000000;
$L__BB6_21:
	ld.param.u64 	%rd51, [_Z13prepare_layerPdS_S_iiiiiiiij_param_1];
	mul.f64 	%fd48, %fd11, %fd5;
	sub.f64 	%fd49, %fd48, %fd75;
	mul.f64 	%fd50, %fd74, %fd6;
	mul.f64 	%fd51, %fd50, %fd7;
	mul.f64 	%fd52, %fd7, %fd51;
	mul.wide.s32 	%rd39, %r12, 8;
	add.s64 	%rd40, %rd6, %rd39;
	ld.global.f64 	%fd53, [%rd40];
	cvta.to.global.u64 	%rd41, %rd51;
	mul.wide.s32 	%rd42, %r10, 8;
	add.s64 	%rd43, %rd41, %rd42;
	ld.global.f64 	%fd54, [%rd43];
	add.f64 	%fd55, %fd53, %fd54;
	add.f64 	%fd56, %fd11, %fd11;
	sub.f64 	%fd57, %fd55, %fd56;
	div.rn.f64 	%fd58, %fd57, %fd8;
	add.s64 	%rd44, %rd6, %rd5;
	ld.global.f64 	%fd59, [%rd44];
	add.s32 	%r56, %r11, %r12;
	mul.wide.s32 	%rd45, %r56, 8;
	add.s64 	%rd46, %rd41, %rd45;
	ld.global.f64 	%fd60, [%rd46];
	add.f64 	%fd61, %fd59, %fd60;
	sub.f64 	%fd62, %fd61, %fd56;
	div.rn.f64 	%fd63, %fd62, %fd9;
	add.f64 	%fd64, %fd58, %fd63;
	ld.global.f64 	%fd65, [%rd6+8];
	ld.global.f64 	%fd66, [%rd6+-8];
	add.f64 	%fd67, %fd65, %fd66;
	sub.f64 	%fd68, %fd67, %fd56;
	div.rn.f64 	%fd69, %fd68, %fd10;
	add.f64 	%fd70, %fd64, %fd69;
	fma.rn.f64 	%fd71, %fd52, %fd70, %fd49;
	mul.wide.s32 	%rd47, %r13, 8;
	add.s64 	%rd48, %rd3, %rd47;
	st.global.f64 	[%rd48], %fd71;
$L__BB6_22:
	ret;

}
.func  (.param .align 16 .b8 func_retval0[16]) __internal_trig_reduction_slowpathd(
	.param .b64 __internal_trig_reduction_slowpathd_param_0
)
{
	.local .align 8 .b8 	__local_depot7[40];
	.reg .b64 	%SP;
	.reg .b64 	%SPL;
	.reg .pred 	%p<10>;
	.reg .b32 	%r<47>;
	.reg .b64 	%rd<74>;
	.reg .b64 	%fd<5>;

	mov.u64 	%SPL, __local_depot7;
	ld.param.f64 	%fd4, [__internal_trig_reduction_slowpathd_param_0];
	add.u64 	%rd1, %SPL, 0;
	{
	.reg .b32 %temp; 
	mov.b64 	{%temp, %r1}, %fd4;
	}
	shr.u32 	%r2, %r1, 20;
	and.b32  	%r3, %r2, 2047;
	setp.eq.s32 	%p1, %r3, 2047;
	mov.b32 	%r46, 0;
	@%p1 bra 	$L__BB7_9;
	add.s32 	%r20, %r3, -1024;
	mov.b64 	%rd20, %fd4;
	shl.b64 	%rd2, %rd20, 11;
	shr.u32 	%r4, %r20, 6;
	sub.s32 	%r45, 15, %r4;
	sub.s32 	%r21, 19, %r4;
	setp.lt.u32 	%p2, %r20, 128;
	selp.b32 	%r6, 18, %r21, %p2;
	setp.ge.s32 	%p3, %r45, %r6;
	mov.b64 	%rd70, 0;
	@%p3 bra 	$L__BB7_4;
	add.s32 	%r23, %r6, %r4;
	neg.s32 	%r43, %r23;
	or.b64  	%rd3, %rd2, -9223372036854775808;
	mov.b64 	%rd70, 0;
	mov.b32 	%r42, 0;
	mov.u64 	%rd25, __cudart_i2opi_d;
	mov.u32 	%r44, %r45;
$L__BB7_3:
	.pragma "nounroll";
	mul.wide.s32 	%rd22, %r42, 8;
	add.s64 	%rd23, %rd1, %rd22;
	mul.wide.s32 	%rd24, %r44, 8;
	add.s64 	%rd26, %rd25, %rd24;
	ld.global.nc.u64 	%rd27, [%rd26];
	{
	.reg .u32 %r0, %r1, %r2, %r3, %alo, %ahi, %blo, %bhi, %clo, %chi;
	mov.b64 	{%alo,%ahi}, %rd27;
	mov.b64 	{%blo,%bhi}, %rd3;
	mov.b64 	{%clo,%chi}, %rd70;
	mad.lo.cc.u32 	%r0, %alo, %blo, %clo;
	madc.hi.cc.u32 	%r1, %alo, %blo, %chi;
	madc.hi.u32 	%r2, %alo, %bhi, 0;
	mad.lo.cc.u32 	%r1, %alo, %bhi, %r1;
	madc.hi.cc.u32 	%r2, %ahi, %blo, %r2;
	madc.hi.u32 	%r3, %ahi, %bhi, 0;
	mad.lo.cc.u32 	%r1, %ahi, %blo, %r1;
	madc.lo.cc.u32 	%r2, %ahi, %bhi, %r2;
	addc.u32 	%r3, %r3, 0;
	mov.b64 	%rd28, {%r0,%r1};
	mov.b64 	%rd70, {%r2,%r3};
	}
	st.local.u64 	[%rd23], %rd28;
	add.s32 	%r44, %r44, 1;
	add.s32 	%r43, %r43, 1;
	add.s32 	%r42, %r42, 1;
	setp.ne.s32 	%p4, %r43, -15;
	mov.u32 	%r45, %r6;
	@%p4 bra 	$L__BB7_3;
$L__BB7_4:
	cvt.s64.s32 	%rd29, %r45;
	cvt.u64.u32 	%rd30, %r4;
	add.s64 	%rd31, %rd30, %rd29;
	shl.b64 	%rd32, %rd31, 3;
	add.s64 	%rd33, %rd1, %rd32;
	st.local.u64 	[%rd33+-120], %rd70;
	and.b32  	%r15, %r2, 63;
	ld.local.u64 	%rd72, [%rd1+16];
	ld.local.u64 	%rd71, [%rd1+24];
	setp.eq.s32 	%p5, %r15, 0;
	@%p5 bra 	$L__BB7_6;
	shl.b64 	%rd34, %rd71, %r15;
	shr.u64 	%rd35, %rd72, 1;
	xor.b32  	%r24, %r15, 63;
	shr.u64 	%rd36, %rd35, %r24;
	or.b64  	%rd71, %rd34, %rd36;
	ld.local.u64 	%rd37, [%rd1+8];
	shl.b64 	%rd38, %rd72, %r15;
	shr.u64 	%rd39, %rd37, 1;
	shr.u64 	%rd40, %rd39, %r24;
	or.b64  	%rd72, %rd38, %rd40;
$L__BB7_6:
	and.b32  	%r25, %r1, -2147483648;
	shr.u64 	%rd41, %rd71, 62;
	cvt.u32.u64 	%r26, %rd41;
	mov.b64 	{%r27, %r28}, %rd71;
	mov.b64 	{%r29, %r30}, %rd72;
	shf.l.wrap.b32 	%r31, %r30, %r27, 2;
	shf.l.wrap.b32 	%r32, %r27, %r28, 2;
	mov.b64 	%rd42, {%r31, %r32};
	shl.b64 	%rd43, %rd72, 2;
	shr.u64 	%rd44, %rd42, 63;
	cvt.u32.u64 	%r33, %rd44;
	add.s32 	%r34, %r33, %r26;
	setp.eq.s32 	%p6, %r25, 0;
	neg.s32 	%r35, %r34;
	selp.b32 	%r46, %r34, %r35, %p6;
	setp.gt.s64 	%p7, %rd42, -1;
	mov.b64 	%rd45, 0;
	{
	.reg .u32 %r0, %r1, %r2, %r3, %a0, %a1, %a2, %a3, %b0, %b1, %b2, %b3;
	mov.b64 	{%a0,%a1}, %rd45;
	mov.b64 	{%a2,%a3}, %rd45;
	mov.b64 	{%b0,%b1}, %rd43;
	mov.b64 	{%b2,%b3}, %rd42;
	sub.cc.u32 	%r0, %a0, %b0;
	subc.cc.u32 	%r1, %a1, %b1;
	subc.cc.u32 	%r2, %a2, %b2;
	subc.u32 	%r3, %a3, %b3;
	mov.b64 	%rd46, {%r0,%r1};
	mov.b64 	%rd47, {%r2,%r3};
	}
	xor.b32  	%r36, %r25, -2147483648;
	selp.b64 	%rd73, %rd42, %rd47, %p7;
	selp.b64 	%rd14, %rd43, %rd46, %p7;
	selp.b32 	%r17, %r25, %r36, %p7;
	clz.b64 	%r37, %rd73;
	cvt.u64.u32 	%rd15, %r37;
	setp.eq.s32 	%p8, %r37, 0;
	@%p8 bra 	$L__BB7_8;
	cvt.u32.u64 	%r38, %rd15;
	and.b32  	%r39, %r38, 63;
	shl.b64 	%rd48, %rd73, %r39;
	shr.u64 	%rd49, %rd14, 1;
	not.b32 	%r40, %r38;
	and.b32  	%r41, %r40, 63;
	shr.u64 	%rd50, %rd49, %r41;
	or.b64  	%rd73, %rd48, %rd50;
$L__BB7_8:
	mov.b64 	%rd51, -3958705157555305931;
	{
	.reg .u32 %r0, %r1, %r2, %r3, %alo, %ahi, %blo, %bhi;
	mov.b64 	{%alo,%ahi}, %rd73;
	mov.b64 	{%blo,%bhi}, %rd51;
	mul.lo.u32 	%r0, %alo, %blo;
	mul.hi.u32 	%r1, %alo, %blo;
	mad.lo.cc.u32 	%r1, %alo, %bhi, %r1;
	madc.hi.u32 	%r2, %alo, %bhi, 0;
	mad.lo.cc.u32 	%r1, %ahi, %blo, %r1;
	madc.hi.cc.u32 	%r2, %ahi, %blo, %r2;
	madc.hi.u32 	%r3, %ahi, %bhi, 0;
	mad.lo.cc.u32 	%r2, %ahi, %bhi, %r2;
	addc.u32 	%r3, %r3, 0;
	mov.b64 	%rd52, {%r0,%r1};
	mov.b64 	%rd53, {%r2,%r3};
	}
	setp.gt.s64 	%p9, %rd53, 0;
	{
	.reg .u32 %r0, %r1, %r2, %r3, %a0, %a1, %a2, %a3, %b0, %b1, %b2, %b3;
	mov.b64 	{%a0,%a1}, %rd52;
	mov.b64 	{%a2,%a3}, %rd53;
	mov.b64 	{%b0,%b1}, %rd52;
	mov.b64 	{%b2,%b3}, %rd53;
	add.cc.u32 	%r0, %a0, %b0;
	addc.cc.u32 	%r1, %a1, %b1;
	addc.cc.u32 	%r2, %a2, %b2;
	addc.u32 	%r3, %a3, %b3;
	mov.b64 	%rd54, {%r0,%r1};
	mov.b64 	%rd55, {%r2,%r3};
	}
	selp.b64 	%rd56, %rd55, %rd53, %p9;
	selp.s64 	%rd57, -1, 0, %p9;
	sub.s64 	%rd58, %rd57, %rd15;
	cvt.u64.u32 	%rd59, %r17;
	shl.b64 	%rd60, %rd59, 32;
	add.s64 	%rd61, %rd56, 1;
	shr.u64 	%rd62, %rd61, 10;
	add.s64 	%rd63, %rd62, 1;
	shr.u64 	%rd64, %rd63, 1;
	shl.b64 	%rd65, %rd58, 52;
	add.s64 	%rd66, %rd65, %rd64;
	add.s64 	%rd67, %rd66, 4602678819172646912;
	or.b64  	%rd68, %rd67, %rd60;
	mov.b64 	%fd4, %rd68;
$L__BB7_9:
	st.param.f64 	[func_retval0], %fd4;
	st.param.b32 	[func_retval0+8], %r46;
	ret;

}


// ===== COMPILED SASS (sm_100) =====

	.target	sm_100

	.elftype	@"ET_EXEC"


//--------------------- .note.nv.tkinfo           --------------------------
	.section	.note.nv.tkinfo,"",@"SHT_NOTE"
	.sectionflags	@"SHF_NOTE_NV_TKINFO"
	.tkinfo
        /*0018*/ 	.word	0x00000002
        /*0030*/ 	.string	""
        /*0030*/ 	.string	"ptxas"
        /*0030*/ 	.string	"Cuda compilation tools, release 13.0, V13.0.88"
        /*0030*/ 	.string	"Build cuda_13.0.r13.0/compiler.36424714_0"
        /*0030*/ 	.string	"-arch sm_100 -m 64 "



//--------------------- .note.nv.cuinfo           --------------------------
	.section	.note.nv.cuinfo,"",@"SHT_NOTE"
	.sectionflags	@"SHF_NOTE_NV_CUINFO"
        /*0018*/ 	.short	0x0002
        /*001a*/ 	.short	0x0064
        /*001c*/ 	.short	0x0082
	.zero		2


//--------------------- .nv.info                  --------------------------
	.section	.nv.info,"",@"SHT_CUDA_INFO"
	.align	4


	//----- nvinfo : EIATTR_REGCOUNT
	.align		4
        /*0000*/ 	.byte	0x04, 0x2f
        /*0002*/ 	.short	(.L_16 - .L_15)
	.align		4
.L_15:
        /*0004*/ 	.word	index@(_Z15calculate_layerPdS_S_iiiiiiiiiiS_S_)
        /*0008*/ 	.word	0x00000024


	//----- nvinfo : EIATTR_FRAME_SIZE
	.align		4
.L_16:
        /*000c*/ 	.byte	0x04, 0x11
        /*000e*/ 	.short	(.L_18 - .L_17)
	.align		4
.L_17:
        /*0010*/ 	.word	index@($_Z15calculate_layerPdS_S_iiiiiiiiiiS_S_$__internal_trig_reduction_slowpathd)
        /*0014*/ 	.word	0x00000028


	//----- nvinfo : EIATTR_FRAME_SIZE
	.align		4
.L_18:
        /*0018*/ 	.byte	0x04, 0x11
        /*001a*/ 	.short	(.L_20 - .L_19)
	.align		4
.L_19:
        /*001c*/ 	.word	index@($__internal_3_$__cuda_sm20_div_rn_f64_full)
        /*0020*/ 	.word	0x00000028


	//----- nvinfo : EIATTR_FRAME_SIZE
	.align		4
.L_20:
        /*0024*/ 	.byte	0x04, 0x11
        /*0026*/ 	.short	(.L_22 - .L_21)
	.align		4
.L_21:
        /*0028*/ 	.word	index@(_Z15calculate_layerPdS_S_iiiiiiiiiiS_S_)
        /*002c*/ 	.word	0x00000028


	//----- nvinfo : EIATTR_REGCOUNT
	.align		4
.L_22:
        /*0030*/ 	.byte	0x04, 0x2f
        /*0032*/ 	.short	(.L_24 - .L_23)
	.align		4
.L_23:
        /*0034*/ 	.word	index@(_Z20calculate_max_errorsPdS_iiiS_S_)
        /*0038*/ 	.word	0x00000018


	//----- nvinfo : EIATTR_FRAME_SIZE
	.align		4
.L_24:
        /*003c*/ 	.byte	0x04, 0x11
        /*003e*/ 	.short	(.L_26 - .L_25)
	.align		4
.L_25:
        /*0040*/ 	.word	index@(_Z20calculate_max_errorsPdS_iiiS_S_)
        /*0044*/ 	.word	0x00000000


	//----- nvinfo : EIATTR_REGCOUNT
	.align		4
.L_26:
        /*0048*/ 	.byte	0x04, 0x2f
        /*004a*/ 	.short	(.L_28 - .L_27)
	.align		4
.L_27:
        /*004c*/ 	.word	index@(_Z16copy_to_matricesPdS_S_iiiiii)
        /*0050*/ 	.word	0x00000010


	//----- nvinfo : EIATTR_FRAME_SIZE
	.align		4
.L_28:
        /*0054*/ 	.byte	0x04, 0x11
        /*0056*/ 	.short	(.L_30 - .L_29)
	.align		4
.L_29:
        /*0058*/ 	.word	index@(_Z16copy_to_matricesPdS_S_iiiiii)
        /*005c*/ 	.word	0x00000000


	//----- nvinfo : EIATTR_REGCOUNT
	.align		4
.L_30:
        /*0060*/ 	.byte	0x04, 0x2f
        /*0062*/ 	.short	(.L_32 - .L_31)
	.align		4
.L_31:
        /*0064*/ 	.word	index@(_Z12copy_to_gridPdS_iiiii)
        /*0068*/ 	.word	0x0000000c


	//----- nvinfo : EIATTR_FRAME_SIZE
	.align		4
.L_32:
        /*006c*/ 	.byte	0x04, 0x11
        /*006e*/ 	.short	(.L_34 - .L_33)
	.align		4
.L_33:
        /*0070*/ 	.word	index@(_Z12copy_to_gridPdS_iiiii)
        /*0074*/ 	.word	0x00000000


	//----- nvinfo : EIATTR_REGCOUNT
	.align		4
.L_34:
        /*0078*/ 	.byte	0x04, 0x2f
        /*007a*/ 	.short	(.L_36 - .L_35)
	.align		4
.L_35:
        /*007c*/ 	.word	index@(_Z6layer0PdiiiS_S_)
        /*0080*/ 	.word	0x00000020


	//----- nvinfo : EIATTR_FRAME_SIZE
	.align		4
.L_36:
        /*0084*/ 	.byte	0x04, 0x11
        /*0086*/ 	.short	(.L_38 - .L_37)
	.align		4
.L_37:
        /*0088*/ 	.word	index@($_Z6layer0PdiiiS_S_$__internal_trig_reduction_slowpathd)
        /*008c*/ 	.word	0x00000028


	//----- nvinfo : EIATTR_FRAME_SIZE
	.align		4
.L_38:
        /*0090*/ 	.byte	0x04, 0x11
        /*0092*/ 	.short	(.L_40 - .L_39)
	.align		4
.L_39:
        /*0094*/ 	.word	index@($__internal_2_$__cuda_sm20_div_rn_f64_full)
        /*0098*/ 	.word	0x00000028


	//----- nvinfo : EIATTR_FRAME_SIZE
	.align		4
.L_40:
        /*009c*/ 	.byte	0x04, 0x11
        /*009e*/ 	.short	(.L_42 - .L_41)
	.align		4
.L_41:
        /*00a0*/ 	.word	index@(_Z6layer0PdiiiS_S_)
        /*00a4*/ 	.word	0x00000028


	//----- nvinfo : EIATTR_REGCOUNT
	.align		4
.L_42:
        /*00a8*/ 	.byte	0x04, 0x2f
        /*00aa*/ 	.short	(.L_44 - .L_43)
	.align		4
.L_43:
        /*00ac*/ 	.word	index@(_Z6layer1PdS_iiiiiiiiiS_S_)
        /*00b0*/ 	.word	0x00000024


	//----- nvinfo : EIATTR_FRAME_SIZE
	.align		4
.L_44:
        /*00b4*/ 	.byte	0x04, 0x11
        /*00b6*/ 	.short	(.L_46 - .L_45)
	.align		4
.L_45:
        /*00b8*/ 	.word	index@($_Z6layer1PdS_iiiiiiiiiS_S_$__internal_trig_reduction_slowpathd)
        /*00bc*/ 	.word	0x00000028


	//----- nvinfo : EIATTR_FRAME_SIZE
	.align		4
.L_46:
        /*00c0*/ 	.byte	0x04, 0x11
        /*00c2*/ 	.short	(.L_48 - .L_47)
	.align		4
.L_47:
        /*00c4*/ 	.word	index@($__internal_1_$__cuda_sm20_div_rn_f64_full)
        /*00c8*/ 	.word	0x00000028


	//----- nvinfo : EIATTR_FRAME_SIZE
	.align		4
.L_48:
        /*00cc*/ 	.byte	0x04, 0x11
        /*00ce*/ 	.short	(.L_50 - .L_49)
	.align		4
.L_49:
        /*00d0*/ 	.word	index@(_Z6layer1PdS_iiiiiiiiiS_S_)
        /*00d4*/ 	.word	0x00000028


	//----- nvinfo : EIATTR_REGCOUNT
	.align		4
.L_50:
        /*00d8*/ 	.byte	0x04, 0x2f
        /*00da*/ 	.short	(.L_52 - .L_51)
	.align		4
.L_51:
        /*00dc*/ 	.word	index@(_Z13prepare_layerPdS_S_iiiiiiiij)
        /*00e0*/ 	.word	0x0000002c


	//----- nvinfo : EIATTR_FRAME_SIZE
	.align		4
.L_52:
        /*00e4*/ 	.byte	0x04, 0x11
        /*00e6*/ 	.short	(.L_54 - .L_53)
	.align		4
.L_53:
        /*00e8*/ 	.word	index@($__internal_0_$__cuda_sm20_div_rn_f64_full)
        /*00ec*/ 	.word	0x00000000


	//----- nvinfo : EIATTR_FRAME_SIZE
	.align		4
.L_54:
        /*00f0*/ 	.byte	0x04, 0x11
        /*00f2*/ 	.short	(.L_56 - .L_55)
	.align		4
.L_55:
        /*00f4*/ 	.word	index@(_Z13prepare_layerPdS_S_iiiiiiiij)
        /*00f8*/ 	.word	0x00000000


	//----- nvinfo : EIATTR_MIN_STACK_SIZE
	.align		4
.L_56:
        /*00fc*/ 	.byte	0x04, 0x12
        /*00fe*/ 	.short	(.L_58 - .L_57)
	.align		4
.L_57:
        /*0100*/ 	.word	index@(_Z13prepare_layerPdS_S_iiiiiiiij)
        /*0104*/ 	.word	0x00000000


	//----- nvinfo : EIATTR_MIN_STACK_SIZE
	.align		4
.L_58:
        /*0108*/ 	.byte	0x04, 0x12
        /*010a*/ 	.short	(.L_60 - .L_59)
	.align		4
.L_59:
        /*010c*/ 	.word	index@(_Z6layer1PdS_iiiiiiiiiS_S_)
        /*0110*/ 	.word	0x00000028


	//----- nvinfo : EIATTR_MIN_STACK_SIZE
	.align		4
.L_60:
        /*0114*/ 	.byte	0x04, 0x12
        /*0116*/ 	.short	(.L_62 - .L_61)
	.align		4
.L_61:
        /*0118*/ 	.word	index@(_Z6layer0PdiiiS_S_)
        /*011c*/ 	.word	0x00000028


	//----- nvinfo : EIATTR_MIN_STACK_SIZE
	.align		4
.L_62:
        /*0120*/ 	.byte	0x04, 0x12
        /*0122*/ 	.short	(.L_64 - .L_63)
	.align		4
.L_63:
        /*0124*/ 	.word	index@(_Z12copy_to_gridPdS_iiiii)
        /*0128*/ 	.word	0x00000000


	//----- nvinfo : EIATTR_MIN_STACK_SIZE
	.align		4
.L_64:
        /*012c*/ 	.byte	0x04, 0x12
        /*012e*/ 	.short	(.L_66 - .L_65)
	.align		4
.L_65:
        /*0130*/ 	.word	index@(_Z16copy_to_matricesPdS_S_iiiiii)
        /*0134*/ 	.word	0x00000000


	//----- nvinfo : EIATTR_MIN_STACK_SIZE
	.align		4
.L_66:
        /*0138*/ 	.byte	0x04, 0x12
        /*013a*/ 	.short	(.L_68 - .L_67)
	.align		4
.L_67:
        /*013c*/ 	.word	index@(_Z20calculate_max_errorsPdS_iiiS_S_)
        /*0140*/ 	.word	0x00000000


	//----- nvinfo : EIATTR_MIN_STACK_SIZE
	.align		4
.L_68:
        /*0144*/ 	.byte	0x04, 0x12
        /*0146*/ 	.short	(.L_70 - .L_69)
	.align		4
.L_69:
        /*0148*/ 	.word	index@(_Z15calculate_layerPdS_S_iiiiiiiiiiS_S_)
        /*014c*/ 	.word	0x00000028
.L_70:


//--------------------- .nv.compat                --------------------------
	.section	.nv.compat,"",@"SHT_CUDA_COMPAT_INFO"
	.align	4
        /*0000*/ 	.byte	0x02, 0x09, 0x00, 0x00, 0x02, 0x02, 0x01, 0x00, 0x02, 0x05, 0x05, 0x00, 0x03, 0x07, 0x01, 0x01
        /*0010*/ 	.byte	0x02, 0x03, 0x00, 0x00, 0x02, 0x06, 0x01, 0x00, 0x04, 0x0b, 0x08, 0x00, 0x01, 0x00, 0x00, 0x00
        /*0020*/ 	.byte	0x00, 0x00, 0x00, 0x00


//--------------------- .nv.info._Z13prepare_layerPdS_S_iiiiiiiij --------------------------
	.section	.nv.info._Z13prepare_layerPdS_S_iiiiiiiij,"",@"SHT_CUDA_INFO"
	.sectionflags	@""
	.align	4


	//----- nvinfo : EIATTR_CUDA_API_VERSION
	.align		4
        /*0000*/ 	.byte	0x04, 0x37
        /*0002*/ 	.short	(.L_72 - .L_71)
.L_71:
        /*0004*/ 	.word	0x00000082


	//----- nvinfo : EIATTR_KPARAM_INFO
	.align		4
.L_72:
        /*0008*/ 	.byte	0x04, 0x17
        /*000a*/ 	.short	(.L_74 - .L_73)
.L_73:
        /*000c*/ 	.word	0x00000000
        /*0010*/ 	.short	0x000b
        /*0012*/ 	.short	0x0038
        /*0014*/ 	.byte	0x00, 0xf0, 0x11, 0x00


	//----- nvinfo : EIATTR_KPARAM_INFO
	.align		4
.L_74:
        /*0018*/ 	.byte	0x04, 0x17
        /*001a*/ 	.short	(.L_76 - .L_75)
.L_75:
        /*001c*/ 	.word	0x00000000
        /*0020*/ 	.short	0x000a
        /*0022*/ 	.short	0x0034
        /*0024*/ 	.byte	0x00, 0xf0, 0x11, 0x00


	//----- nvinfo : EIATTR_KPARAM_INFO
	.align		4
.L_76:
        /*0028*/ 	.byte	0x04, 0x17
        /*002a*/ 	.short	(.L_78 - .L_77)
.L_77:
        /*002c*/ 	.word	0x00000000
        /*0030*/ 	.short	0x0009
        /*0032*/ 	.short	0x0030
        /*0034*/ 	.byte	0x00, 0xf0, 0x11, 0x00


	//----- nvinfo : EIATTR_KPARAM_INFO
	.align		4
.L_78:
        /*0038*/ 	.byte	0x04, 0x17
        /*003a*/ 	.short	(.L_80 - .L_79)
.L_79:
        /*003c*/ 	.word	0x00000000
        /*0040*/ 	.short	0x0008
        /*0042*/ 	.short	0x002c
        /*0044*/ 	.byte	0x00, 0xf0, 0x11, 0x00


	//----- nvinfo : EIATTR_KPARAM_INFO
	.align		4
.L_80:
        /*0048*/ 	.byte	0x04, 0x17
        /*004a*/ 	.short	(.L_82 - .L_81)
.L_81:
        /*004c*/ 	.word	0x00000000
        /*0050*/ 	.short	0x0007
        /*0052*/ 	.short	0x0028
        /*0054*/ 	.byte	0x00, 0xf0, 0x11, 0x00


	//----- nvinfo : EIATTR_KPARAM_INFO
	.align		4
.L_82:
        /*0058*/ 	.byte	0x04, 0x17
        /*005a*/ 	.short	(.L_84 - .L_83)
.L_83:
        /*005c*/ 	.word	0x00000000
        /*0060*/ 	.short	0x0006
        /*0062*/ 	.short	0x0024
        /*0064*/ 	.byte	0x00, 0xf0, 0x11, 0x00


	//----- nvinfo : EIATTR_KPARAM_INFO
	.align		4
.L_84:
        /*0068*/ 	.byte	0x04, 0x17
        /*006a*/ 	.short	(.L_86 - .L_85)
.L_85:
        /*006c*/ 	.word	0x00000000
        /*0070*/ 	.short	0x0005
        /*0072*/ 	.short	0x0020
        /*0074*/ 	.byte	0x00, 0xf0, 0x11, 0x00


	//----- nvinfo : EIATTR_KPARAM_INFO
	.align		4
.L_86:
        /*0078*/ 	.byte	0x04, 0x17
        /*007a*/ 	.short	(.L_88 - .L_87)
.L_87:
        /*007c*/ 	.word	0x00000000
        /*0080*/ 	.short	0x0004
        /*0082*/ 	.short	0x001c
        /*0084*/ 	.byte	0x00, 0xf0, 0x11, 0x00


	//----- nvinfo : EIATTR_KPARAM_INFO
	.align		4
.L_88:
        /*0088*/ 	.byte	0x04, 0x17
        /*008a*/ 	.short	(.L_90 - .L_89)
.L_89:
        /*008c*/ 	.word	0x00000000
        /*0090*/ 	.short	0x0003
        /*0092*/ 	.short	0x0018
        /*0094*/ 	.byte	0x00, 0xf0, 0x11, 0x00


	//----- nvinfo : EIATTR_KPARAM_INFO
	.align		4
.L_90:
        /*0098*/ 	.byte	0x04, 0x17
        /*009a*/ 	.short	(.L_92 - .L_91)
.L_91:
        /*009c*/ 	.word	0x00000000
        /*00a0*/ 	.short	0x0002
        /*00a2*/ 	.short	0x0010
        /*00a4*/ 	.byte	0x00, 0xf5, 0x21, 0x00


	//----- nvinfo : EIATTR_KPARAM_INFO
	.align		4
.L_92:
        /*00a8*/ 	.byte	0x04, 0x17
        /*00aa*/ 	.short	(.L_94 - .L_93)
.L_93:
        /*00ac*/ 	.word	0x00000000
        /*00b0*/ 	.short	0x0001
        /*00b2*/ 	.short	0x0008
        /*00b4*/ 	.byte	0x00, 0xf5, 0x21, 0x00


	//----- nvinfo : EIATTR_KPARAM_INFO
	.align		4
.L_94:
        /*00b8*/ 	.byte	0x04, 0x17
        /*00ba*/ 	.short	(.L_96 - .L_95)
.L_95:
        /*00bc*/ 	.word	0x00000000
        /*00c0*/ 	.short	0x0000
        /*00c2*/ 	.short	0x0000
        /*00c4*/ 	.byte	0x00, 0xf5, 0x21, 0x00


	//----- nvinfo : EIATTR_SPARSE_MMA_MASK
	.align		4
.L_96:
        /*00c8*/ 	.byte	0x03, 0x50
        /*00ca*/ 	.short	0x0000


	//----- nvinfo : EIATTR_MAXREG_COUNT
	.align		4
        /*00cc*/ 	.byte	0x03, 0x1b
        /*00ce*/ 	.short	0x00ff


	//----- nvinfo : EIATTR_MERCURY_ISA_VERSION
	.align		4
        /*00d0*/ 	.byte	0x03, 0x5f
        /*00d2*/ 	.short	0x0101


	//----- nvinfo : EIATTR_VRC_CTA_INIT_COUNT
	.align		4
        /*00d4*/ 	.byte	0x02, 0x4a
	.zero		1
	.zero		1


	//----- nvinfo : EIATTR_EXIT_INSTR_OFFSETS
	.align		4
        /*00d8*/ 	.byte	0x04, 0x1c
        /*00da*/ 	.short	(.L_98 - .L_97)


	//   ....[0]....
.L_97:
        /*00dc*/ 	.word	0x000003e0


	//   ....[1]....
        /*00e0*/ 	.word	0x00001340


	//----- nvinfo : EIATTR_CRS_STACK_SIZE
	.align		4
.L_98:
        /*00e4*/ 	.byte	0x04, 0x1e
        /*00e6*/ 	.short	(.L_100 - .L_99)
.L_99:
        /*00e8*/ 	.word	0x00000000


	//----- nvinfo : EIATTR_CBANK_PARAM_SIZE
	.align		4
.L_100:
        /*00ec*/ 	.byte	0x03, 0x19
        /*00ee*/ 	.short	0x003c


	//----- nvinfo : EIATTR_PARAM_CBANK
	.align		4
        /*00f0*/ 	.byte	0x04, 0x0a
        /*00f2*/ 	.short	(.L_102 - .L_101)
	.align		4
.L_101:
        /*00f4*/ 	.word	index@(.nv.constant0._Z13prepare_layerPdS_S_iiiiiiiij)
        /*00f8*/ 	.short	0x0380
        /*00fa*/ 	.short	0x003c


	//----- nvinfo : EIATTR_SW_WAR
	.align		4
.L_102:
        /*00fc*/ 	.byte	0x04, 0x36
        /*00fe*/ 	.short	(.L_104 - .L_103)
.L_103:
        /*0100*/ 	.word	0x00000008
.L_104:


//--------------------- .nv.info._Z6layer1PdS_iiiiiiiiiS_S_ --------------------------
	.section	.nv.info._Z6layer1PdS_iiiiiiiiiS_S_,"",@"SHT_CUDA_INFO"
	.sectionflags	@""
	.align	4


	//----- nvinfo : EIATTR_CUDA_API_VERSION
	.align		4
        /*0000*/ 	.byte	0x04, 0x37
        /*0002*/ 	.short	(.L_106 - .L_105)
.L_105:
        /*0004*/ 	.word	0x00000082


	//----- nvinfo : EIATTR_KPARAM_INFO
	.align		4
.L_106:
        /*0008*/ 	.byte	0x04, 0x17
        /*000a*/ 	.short	(.L_108 - .L_107)
.L_107:
        /*000c*/ 	.word	0x00000000
        /*0010*/ 	.short	0x000c
        /*0012*/ 	.short	0x0040
        /*0014*/ 	.byte	0x00, 0xf5, 0x21, 0x00


	//----- nvinfo : EIATTR_KPARAM_INFO
	.align		4
.L_108:
        /*0018*/ 	.byte	0x04, 0x17
        /*001a*/ 	.short	(.L_110 - .L_109)
.L_109:
        /*001c*/ 	.word	0x00000000
        /*0020*/ 	.short	0x000b
        /*0022*/ 	.short	0x0038
        /*0024*/ 	.byte	0x00, 0xf5, 0x21, 0x00


	//----- nvinfo : EIATTR_KPARAM_INFO
	.align		4
.L_110:
        /*0028*/ 	.byte	0x04, 0x17
        /*002a*/ 	.short	(.L_112 - .L_111)
.L_111:
        /*002c*/ 	.word	0x00000000
        /*0030*/ 	.short	0x000a
        /*0032*/ 	.short	0x0030
        /*0034*/ 	.byte	0x00, 0xf0, 0x11, 0x00


	//----- nvinfo : EIATTR_KPARAM_INFO
	.align		4
.L_112:
        /*0038*/ 	.byte	0x04, 0x17
        /*003a*/ 	.short	(.L_114 - .L_113)
.L_113:
        /*003c*/ 	.word	0x00000000
        /*0040*/ 	.short	0x0009
        /*0042*/ 	.short	0x002c
        /*0044*/ 	.byte	0x00, 0xf0, 0x11, 0x00


	//----- nvinfo : EIATTR_KPARAM_INFO
	.align		4
.L_114:
        /*0048*/ 	.byte	0x04, 0x17
        /*004a*/ 	.short	(.L_116 - .L_115)
.L_115:
        /*004c*/ 	.word	0x00000000
        /*0050*/ 	.short	0x0008
        /*0052*/ 	.short	0x0028
        /*0054*/ 	.byte	0x00, 0xf0, 0x11, 0x00


	//----- nvinfo : EIATTR_KPARAM_INFO
	.align		4
.L_116:
        /*0058*/ 	.byte	0x04, 0x17
        /*005a*/ 	.short	(.L_118 - .L_117)
.L_117:
        /*005c*/ 	.word	0x00000000
        /*0060*/ 	.short	0x0007
        /*0062*/ 	.short	0x0024
        /*0064*/ 	.byte	0x00, 0xf0, 0x11, 0x00


	//----- nvinfo : EIATTR_KPARAM_INFO
	.align		4
.L_118:
        /*0068*/ 	.byte	0x04, 0x17
        /*006a*/ 	.short	(.L_120 - .L_119)
.L_119:
        /*006c*/ 	.word	0x00000000
        /*0070*/ 	.short	0x0006
        /*0072*/ 	.short	0x0020
        /*0074*/ 	.byte	0x00, 0xf0, 0x11, 0x00


	//----- nvinfo : EIATTR_KPARAM_INFO
	.align		4
.L_120:
        /*0078*/ 	.byte	0x04, 0x17
        /*007a*/ 	.short	(.L_122 - .L_121)
.L_121:
        /*007c*/ 	.word	0x00000000
        /*0080*/ 	.short	0x0005
        /*0082*/ 	.short	0x001c
        /*0084*/ 	.byte	0x00, 0xf0, 0x11, 0x00


	//----- nvinfo : EIATTR_KPARAM_INFO
	.align		4
.L_122:
        /*0088*/ 	.byte	0x04, 0x17
        /*008a*/ 	.short	(.L_124 - .L_123)
.L_123:
        /*008c*/ 	.word	0x00000000
        /*0090*/ 	.short	0x0004
        /*0092*/ 	.short	0x0018
        /*0094*/ 	.byte	0x00, 0xf0, 0x11, 0x00


	//----- nvinfo : EIATTR_KPARAM_INFO
	.align		4
.L_124:
        /*0098*/ 	.byte	0x04, 0x17
        /*009a*/ 	.short	(.L_126 - .L_125)
.L_125:
        /*009c*/ 	.word	0x00000000
        /*00a0*/ 	.short	0x0003
        /*00a2*/ 	.short	0x0014
        /*00a4*/ 	.byte	0x00, 0xf0, 0x11, 0x00


	//----- nvinfo : EIATTR_KPARAM_INFO
	.align		4
.L_126:
        /*00a8*/ 	.byte	0x04, 0x17
        /*00aa*/ 	.short	(.L_128 - .L_127)
.L_127:
        /*00ac*/ 	.word	0x00000000
        /*00b0*/ 	.short	0x0002
        /*00b2*/ 	.short	0x0010
        /*00b4*/ 	.byte	0x00, 0xf0, 0x11, 0x00


	//----- nvinfo : EIATTR_KPARAM_INFO
	.align		4
.L_128:
        /*00b8*/ 	.byte	0x04, 0x17
        /*00ba*/ 	.short	(.L_130 - .L_129)
.L_129:
        /*00bc*/ 	.word	0x00000000
        /*00c0*/ 	.short	0x0001
        /*00c2*/ 	.short	0x0008
        /*00c4*/ 	.byte	0x00, 0xf5, 0x21, 0x00


	//----- nvinfo : EIATTR_KPARAM_INFO
	.align		4
.L_130:
        /*00c8*/ 	.byte	0x04, 0x17
        /*00ca*/ 	.short	(.L_132 - .L_131)
.L_131:
        /*00cc*/ 	.word	0x00000000
        /*00d0*/ 	.short	0x0000
        /*00d2*/ 	.short	0x0000
        /*00d4*/ 	.byte	0x00, 0xf5, 0x21, 0x00


	//----- nvinfo : EIATTR_SPARSE_MMA_MASK
	.align		4
.L_132:
        /*00d8*/ 	.byte	0x03, 0x50
        /*00da*/ 	.short	0x0000


	//----- nvinfo : EIATTR_MAXREG_COUNT
	.align		4
        /*00dc*/ 	.byte	0x03, 0x1b
        /*00de*/ 	.short	0x00ff


	//----- nvinfo : EIATTR_MERCURY_ISA_VERSION
	.align		4
        /*00e0*/ 	.byte	0x03, 0x5f
        /*00e2*/ 	.short	0x0101


	//----- nvinfo : EIATTR_VRC_CTA_INIT_COUNT
	.align		4
        /*00e4*/ 	.byte	0x02, 0x4a
	.zero		1
	.zero		1


	//----- nvinfo : EIATTR_EXIT_INSTR_OFFSETS
	.align		4
        /*00e8*/ 	.byte	0x04, 0x1c
        /*00ea*/ 	.short	(.L_134 - .L_133)


	//   ....[0]....
.L_133:
        /*00ec*/ 	.word	0x00000180


	//   ....[1]....
        /*00f0*/ 	.word	0x00001ef0


	//----- nvinfo : EIATTR_CRS_STACK_SIZE
	.align		4
.L_134:
        /*00f4*/ 	.byte	0x04, 0x1e
        /*00f6*/ 	.short	(.L_136 - .L_135)
.L_135:
        /*00f8*/ 	.word	0x00000000


	//----- nvinfo : EIATTR_CBANK_PARAM_SIZE
	.align		4
.L_136:
        /*00fc*/ 	.byte	0x03, 0x19
        /*00fe*/ 	.short	0x0048


	//----- nvinfo : EIATTR_PARAM_CBANK
	.align		4
        /*0100*/ 	.byte	0x04, 0x0a
        /*0102*/ 	.short	(.L_138 - .L_137)
	.align		4
.L_137:
        /*0104*/ 	.word	index@(.nv.constant0._Z6layer1PdS_iiiiiiiiiS_S_)
        /*0108*/ 	.short	0x0380
        /*010a*/ 	.short	0x0048


	//----- nvinfo : EIATTR_SW_WAR
	.align		4
.L_138:
        /*010c*/ 	.byte	0x04, 0x36
        /*010e*/ 	.short	(.L_140 - .L_139)
.L_139:
        /*0110*/ 	.word	0x00000008
.L_140:


//--------------------- .nv.info._Z6layer0PdiiiS_S_ --------------------------
	.section	.nv.info._Z6layer0PdiiiS_S_,"",@"SHT_CUDA_INFO"
	.sectionflags	@""
	.align	4


	//----- nvinfo : EIATTR_CUDA_API_VERSION
	.align		4
        /*0000*/ 	.byte	0x04, 0x37
        /*0002*/ 	.short	(.L_142 - .L_141)
.L_141:
        /*0004*/ 	.word	0x00000082


	//----- nvinfo : EIATTR_KPARAM_INFO
	.align		4
.L_142:
        /*0008*/ 	.byte	0x04, 0x17
        /*000a*/ 	.short	(.L_144 - .L_143)
.L_143:
        /*000c*/ 	.word	0x00000000
        /*0010*/ 	.short	0x0005
        /*0012*/ 	.short	0x0020
        /*0014*/ 	.byte	0x00, 0xf5, 0x21, 0x00


	//----- nvinfo : EIATTR_KPARAM_INFO
	.align		4
.L_144:
        /*0018*/ 	.byte	0x04, 0x17
        /*001a*/ 	.short	(.L_146 - .L_145)
.L_145:
        /*001c*/ 	.word	0x00000000
        /*0020*/ 	.short	0x0004
        /*0022*/ 	.short	0x0018
        /*0024*/ 	.byte	0x00, 0xf5, 0x21, 0x00


	//----- nvinfo : EIATTR_KPARAM_INFO
	.align		4
.L_146:
        /*0028*/ 	.byte	0x04, 0x17
        /*002a*/ 	.short	(.L_148 - .L_147)
.L_147:
        /*002c*/ 	.word	0x00000000
        /*0030*/ 	.short	0x0003
        /*0032*/ 	.short	0x0010
        /*0034*/ 	.byte	0x00, 0xf0, 0x11, 0x00


	//----- nvinfo : EIATTR_KPARAM_INFO
	.align		4
.L_148:
        /*0038*/ 	.byte	0x04, 0x17
        /*003a*/ 	.short	(.L_150 - .L_149)
.L_149:
        /*003c*/ 	.word	0x00000000
        /*0040*/ 	.short	0x0002
        /*0042*/ 	.short	0x000c
        /*0044*/ 	.byte	0x00, 0xf0, 0x11, 0x00


	//----- nvinfo : EIATTR_KPARAM_INFO
	.align		4
.L_150:
        /*0048*/ 	.byte	0x04, 0x17
        /*004a*/ 	.short	(.L_152 - .L_151)
.L_151:
        /*004c*/ 	.word	0x00000000
        /*0050*/ 	.short	0x0001
        /*0052*/ 	.short	0x0008
        /*0054*/ 	.byte	0x00, 0xf0, 0x11, 0x00


	//----- nvinfo : EIATTR_KPARAM_INFO
	.align		4
.L_152:
        /*0058*/ 	.byte	0x04, 0x17
        /*005a*/ 	.short	(.L_154 - .L_153)
.L_153:
        /*005c*/ 	.word	0x00000000
        /*0060*/ 	.short	0x0000
        /*0062*/ 	.short	0x0000
        /*0064*/ 	.byte	0x00, 0xf5, 0x21, 0x00


	//----- nvinfo : EIATTR_SPARSE_MMA_MASK
	.align		4
.L_154:
        /*0068*/ 	.byte	0x03, 0x50
        /*006a*/ 	.short	0x0000


	//----- nvinfo : EIATTR_MAXREG_COUNT
	.align		4
        /*006c*/ 	.byte	0x03, 0x1b
        /*006e*/ 	.short	0x00ff


	//----- nvinfo : EIATTR_MERCURY_ISA_VERSION
	.align		4
        /*0070*/ 	.byte	0x03, 0x5f
        /*0072*/ 	.short	0x0101


	//----- nvinfo : EIATTR_VRC_CTA_INIT_COUNT
	.align		4
        /*0074*/ 	.byte	0x02, 0x4a
	.zero		1
	.zero		1


	//----- nvinfo : EIATTR_EXIT_INSTR_OFFSETS
	.align		4
        /*0078*/ 	.byte	0x04, 0x1c
        /*007a*/ 	.short	(.L_156 - .L_155)


	//   ....[0]....
.L_155:
        /*007c*/ 	.word	0x000001a0


	//   ....[1]....
        /*0080*/ 	.word	0x000016c0


	//----- nvinfo : EIATTR_CRS_STACK_SIZE
	.align		4
.L_156:
        /*0084*/ 	.byte	0x04, 0x1e
        /*0086*/ 	.short	(.L_158 - .L_157)
.L_157:
        /*0088*/ 	.word	0x00000000


	//----- nvinfo : EIATTR_CBANK_PARAM_SIZE
	.align		4
.L_158:
        /*008c*/ 	.byte	0x03, 0x19
        /*008e*/ 	.short	0x0028


	//----- nvinfo : EIATTR_PARAM_CBANK
	.align		4
        /*0090*/ 	.byte	0x04, 0x0a
        /*0092*/ 	.short	(.L_160 - .L_159)
	.align		4
.L_159:
        /*0094*/ 	.word	index@(.nv.constant0._Z6layer0PdiiiS_S_)
        /*0098*/ 	.short	0x0380
        /*009a*/ 	.short	0x0028


	//----- nvinfo : EIATTR_SW_WAR
	.align		4
.L_160:
        /*009c*/ 	.byte	0x04, 0x36
        /*009e*/ 	.short	(.L_162 - .L_161)
.L_161:
        /*00a0*/ 	.word	0x00000008
.L_162:


//--------------------- .nv.info._Z12copy_to_gridPdS_iiiii --------------------------
	.section	.nv.info._Z12copy_to_gridPdS_iiiii,"",@"SHT_CUDA_INFO"
	.sectionflags	@""
	.align	4


	//----- nvinfo : EIATTR_CUDA_API_VERSION
	.align		4
        /*0000*/ 	.byte	0x04, 0x37
        /*0002*/ 	.short	(.L_164 - .L_163)
.L_163:
        /*0004*/ 	.word	0x00000082


	//----- nvinfo : EIATTR_KPARAM_INFO
	.align		4
.L_164:
        /*0008*/ 	.byte	0x04, 0x17
        /*000a*/ 	.short	(.L_166 - .L_165)
.L_165:
        /*000c*/ 	.word	0x00000000
        /*0010*/ 	.short	0x0006
        /*0012*/ 	.short	0x0020
        /*0014*/ 	.byte	0x00, 0xf0, 0x11, 0x00


	//----- nvinfo : EIATTR_KPARAM_INFO
	.align		4
.L_166:
        /*0018*/ 	.byte	0x04, 0x17
        /*001a*/ 	.short	(.L_168 - .L_167)
.L_167:
        /*001c*/ 	.word	0x00000000
        /*0020*/ 	.short	0x0005
        /*0022*/ 	.short	0x001c
        /*0024*/ 	.byte	0x00, 0xf0, 0x11, 0x00


	//----- nvinfo : EIATTR_KPARAM_INFO
	.align		4
.L_168:
        /*0028*/ 	.byte	0x04, 0x17
        /*002a*/ 	.short	(.L_170 - .L_169)
.L_169:
        /*002c*/ 	.word	0x00000000
        /*0030*/ 	.short	0x0004
        /*0032*/ 	.short	0x0018
        /*0034*/ 	.byte	0x00, 0xf0, 0x11, 0x00


	//----- nvinfo : EIATTR_KPARAM_INFO
	.align		4
.L_170:
        /*0038*/ 	.byte	0x04, 0x17
        /*003a*/ 	.short	(.L_172 - .L_171)
.L_171:
        /*003c*/ 	.word	0x00000000
        /*0040*/ 	.short	0x0003
        /*0042*/ 	.short	0x0014
        /*0044*/ 	.byte	0x00, 0xf0, 0x11, 0x00


	//----- nvinfo : EIATTR_KPARAM_INFO
	.align		4
.L_172:
        /*0048*/ 	.byte	0x04, 0x17
        /*004a*/ 	.short	(.L_174 - .L_173)
.L_173:
        /*004c*/ 	.word	0x00000000
        /*0050*/ 	.short	0x0002
        /*0052*/ 	.short	0x0010
        /*0054*/ 	.byte	0x00, 0xf0, 0x11, 0x00


	//----- nvinfo : EIATTR_KPARAM_INFO
	.align		4
.L_174:
        /*0058*/ 	.byte	0x04, 0x17
        /*005a*/ 	.short	(.L_176 - .L_175)
.L_175:
        /*005c*/ 	.word	0x00000000
        /*0060*/ 	.short	0x0001
        /*0062*/ 	.short	0x0008
        /*0064*/ 	.byte	0x00, 0xf5, 0x21, 0x00


	//----- nvinfo : EIATTR_KPARAM_INFO
	.align		4
.L_176:
        /*0068*/ 	.byte	0x04, 0x17
        /*006a*/ 	.short	(.L_178 - .L_177)
.L_177:
        /*006c*/ 	.word	0x00000000
        /*0070*/ 	.short	0x0000
        /*0072*/ 	.short	0x0000
        /*0074*/ 	.byte	0x00, 0xf5, 0x21, 0x00


	//----- nvinfo : EIATTR_SPARSE_MMA_MASK
	.align		4
.L_178:
        /*0078*/ 	.byte	0x03, 0x50
        /*007a*/ 	.short	0x0000


	//----- nvinfo : EIATTR_MAXREG_COUNT
	.align		4
        /*007c*/ 	.byte	0x03, 0x1b
        /*007e*/ 	.short	0x00ff


	//----- nvinfo : EIATTR_MERCURY_ISA_VERSION
	.align		4
        /*0080*/ 	.byte	0x03, 0x5f
        /*0082*/ 	.short	0x0101


	//----- nvinfo : EIATTR_VRC_CTA_INIT_COUNT
	.align		4
        /*0084*/ 	.byte	0x02, 0x4a
	.zero		1
	.zero		1


	//----- nvinfo : EIATTR_EXIT_INSTR_OFFSETS
	.align		4
        /*0088*/ 	.byte	0x04, 0x1c
        /*008a*/ 	.short	(.L_180 - .L_179)


	//   ....[0]....
.L_179:
        /*008c*/ 	.word	0x00000180


	//   ....[1]....
        /*0090*/ 	.word	0x00000220


	//   ....[2]....
        /*0094*/ 	.word	0x00000320


	//   ....[3]....
        /*0098*/ 	.word	0x000003c0


	//   ....[4]....
        /*009c*/ 	.word	0x000004d0


	//   ....[5]....
        /*00a0*/ 	.word	0x00000590


	//----- nvinfo : EIATTR_CBANK_PARAM_SIZE
	.align		4
.L_180:
        /*00a4*/ 	.byte	0x03, 0x19
        /*00a6*/ 	.short	0x0024


	//----- nvinfo : EIATTR_PARAM_CBANK
	.align		4
        /*00a8*/ 	.byte	0x04, 0x0a
        /*00aa*/ 	.short	(.L_182 - .L_181)
	.align		4
.L_181:
        /*00ac*/ 	.word	index@(.nv.constant0._Z12copy_to_gridPdS_iiiii)
        /*00b0*/ 	.short	0x0380
        /*00b2*/ 	.short	0x0024


	//----- nvinfo : EIATTR_SW_WAR
	.align		4
.L_182:
        /*00b4*/ 	.byte	0x04, 0x36
        /*00b6*/ 	.short	(.L_184 - .L_183)
.L_183:
        /*00b8*/ 	.word	0x00000008
.L_184:


//--------------------- .nv.info._Z16copy_to_matricesPdS_S_iiiiii --------------------------
	.section	.nv.info._Z16copy_to_matricesPdS_S_iiiiii,"",@"SHT_CUDA_INFO"
	.sectionflags	@""
	.align	4


	//----- nvinfo : EIATTR_CUDA_API_VERSION
	.align		4
        /*0000*/ 	.byte	0x04, 0x37
        /*0002*/ 	.short	(.L_186 - .L_185)
.L_185:
        /*0004*/ 	.word	0x00000082


	//----- nvinfo : EIATTR_KPARAM_INFO
	.align		4
.L_186:
        /*0008*/ 	.byte	0x04, 0x17
        /*000a*/ 	.short	(.L_188 - .L_187)
.L_187:
        /*000c*/ 	.word	0x00000000
        /*0010*/ 	.short	0x0008
        /*0012*/ 	.short	0x002c
        /*0014*/ 	.byte	0x00, 0xf0, 0x11, 0x00


	//----- nvinfo : EIATTR_KPARAM_INFO
	.align		4
.L_188:
        /*0018*/ 	.byte	0x04, 0x17
        /*001a*/ 	.short	(.L_190 - .L_189)
.L_189:
        /*001c*/ 	.word	0x00000000
        /*0020*/ 	.short	0x0007
        /*0022*/ 	.short	0x0028
        /*0024*/ 	.byte	0x00, 0xf0, 0x11, 0x00


	//----- nvinfo : EIATTR_KPARAM_INFO
	.align		4
.L_190:
        /*0028*/ 	.byte	0x04, 0x17
        /*002a*/ 	.short	(.L_192 - .L_191)
.L_191:
        /*002c*/ 	.word	0x00000000
        /*0030*/ 	.short	0x0006
        /*0032*/ 	.short	0x0024
        /*0034*/ 	.byte	0x00, 0xf0, 0x11, 0x00


	//----- nvinfo : EIATTR_KPARAM_INFO
	.align		4
.L_192:
        /*0038*/ 	.byte	0x04, 0x17
        /*003a*/ 	.short	(.L_194 - .L_193)
.L_193:
        /*003c*/ 	.word	0x00000000
        /*0040*/ 	.short	0x0005
        /*0042*/ 	.short	0x0020
        /*0044*/ 	.byte	0x00, 0xf0, 0x11, 0x00


	//----- nvinfo : EIATTR_KPARAM_INFO
	.align		4
.L_194:
        /*0048*/ 	.byte	0x04, 0x17
        /*004a*/ 	.short	(.L_196 - .L_195)
.L_195:
        /*004c*/ 	.word	0x00000000
        /*0050*/ 	.short	0x0004
        /*0052*/ 	.short	0x001c
        /*0054*/ 	.byte	0x00, 0xf0, 0x11, 0x00


	//----- nvinfo : EIATTR_KPARAM_INFO
	.align		4
.L_196:
        /*0058*/ 	.byte	0x04, 0x17
        /*005a*/ 	.short	(.L_198 - .L_197)
.L_197:
        /*005c*/ 	.word	0x00000000
        /*0060*/ 	.short	0x0003
        /*0062*/ 	.short	0x0018
        /*0064*/ 	.byte	0x00, 0xf0, 0x11, 0x00


	//----- nvinfo : EIATTR_KPARAM_INFO
	.align		4
.L_198:
        /*0068*/ 	.byte	0x04, 0x17
        /*006a*/ 	.short	(.L_200 - .L_199)
.L_199:
        /*006c*/ 	.word	0x00000000
        /*0070*/ 	.short	0x0002
        /*0072*/ 	.short	0x0010
        /*0074*/ 	.byte	0x00, 0xf5, 0x21, 0x00


	//----- nvinfo : EIATTR_KPARAM_INFO
	.align		4
.L_200:
        /*0078*/ 	.byte	0x04, 0x17
        /*007a*/ 	.short	(.L_202 - .L_201)
.L_201:
        /*007c*/ 	.word	0x00000000
        /*0080*/ 	.short	0x0001
        /*0082*/ 	.short	0x0008
        /*0084*/ 	.byte	0x00, 0xf5, 0x21, 0x00


	//----- nvinfo : EIATTR_KPARAM_INFO
	.align		4
.L_202:
        /*0088*/ 	.byte	0x04, 0x17
        /*008a*/ 	.short	(.L_204 - .L_203)
.L_203:
        /*008c*/ 	.word	0x00000000
        /*0090*/ 	.short	0x0000
        /*0092*/ 	.short	0x0000
        /*0094*/ 	.byte	0x00, 0xf5, 0x21, 0x00


	//----- nvinfo : EIATTR_SPARSE_MMA_MASK
	.align		4
.L_204:
        /*0098*/ 	.byte	0x03, 0x50
        /*009a*/ 	.short	0x0000


	//----- nvinfo : EIATTR_MAXREG_COUNT
	.align		4
        /*009c*/ 	.byte	0x03, 0x1b
        /*009e*/ 	.short	0x00ff


	//----- nvinfo : EIATTR_MERCURY_ISA_VERSION
	.align		4
        /*00a0*/ 	.byte	0x03, 0x5f
        /*00a2*/ 	.short	0x0101


	//----- nvinfo : EIATTR_VRC_CTA_INIT_COUNT
	.align		4
        /*00a4*/ 	.byte	0x02, 0x4a
	.zero		1
	.zero		1


	//----- nvinfo : EIATTR_EXIT_INSTR_OFFSETS
	.align		4
        /*00a8*/ 	.byte	0x04, 0x1c
        /*00aa*/ 	.short	(.L_206 - .L_205)


	//   ....[0]....
.L_205:
        /*00ac*/ 	.word	0x00000080


	//   ....[1]....
        /*00b0*/ 	.word	0x00000190


	//   ....[2]....
        /*00b4*/ 	.word	0x000002a0


	//   ....[3]....
        /*00b8*/ 	.word	0x000003b0


	//   ....[4]....
        /*00bc*/ 	.word	0x000004e0


	//   ....[5]....
        /*00c0*/ 	.word	0x000005e0


	//   ....[6]....
        /*00c4*/ 	.word	0x000006f0


	//----- nvinfo : EIATTR_CBANK_PARAM_SIZE
	.align		4
.L_206:
        /*00c8*/ 	.byte	0x03, 0x19
        /*00ca*/ 	.short	0x0030


	//----- nvinfo : EIATTR_PARAM_CBANK
	.align		4
        /*00cc*/ 	.byte	0x04, 0x0a
        /*00ce*/ 	.short	(.L_208 - .L_207)
	.align		4
.L_207:
        /*00d0*/ 	.word	index@(.nv.constant0._Z16copy_to_matricesPdS_S_iiiiii)
        /*00d4*/ 	.short	0x0380
        /*00d6*/ 	.short	0x0030


	//----- nvinfo : EIATTR_SW_WAR
	.align		4
.L_208:
        /*00d8*/ 	.byte	0x04, 0x36
        /*00da*/ 	.short	(.L_210 - .L_209)
.L_209:
        /*00dc*/ 	.word	0x00000008
.L_210:


//--------------------- .nv.info._Z20calculate_max_errorsPdS_iiiS_S_ --------------------------
	.section	.nv.info._Z20calculate_max_errorsPdS_iiiS_S_,"",@"SHT_CUDA_INFO"
	.sectionflags	@""
	.align	4


	//----- nvinfo : EIATTR_CUDA_API_VERSION
	.align		4
        /*0000*/ 	.byte	0x04, 0x37
        /*0002*/ 	.short	(.L_212 - .L_211)
.L_211:
        /*0004*/ 	.word	0x00000082


	//----- nvinfo : EIATTR_KPARAM_INFO
	.align		4
.L_212:
        /*0008*/ 	.byte	0x04, 0x17
        /*000a*/ 	.short	(.L_214 - .L_213)
.L_213:
        /*000c*/ 	.word	0x00000000
        /*0010*/ 	.short	0x0006
        /*0012*/ 	.short	0x0028
        /*0014*/ 	.byte	0x00, 0xf5, 0x21, 0x00


	//----- nvinfo : EIATTR_KPARAM_INFO
	.align		4
.L_214:
        /*0018*/ 	.byte	0x04, 0x17
        /*001a*/ 	.short	(.L_216 - .L_215)
.L_215:
        /*001c*/ 	.word	0x00000000
        /*0020*/ 	.short	0x0005
        /*0022*/ 	.short	0x0020
        /*0024*/ 	.byte	0x00, 0xf5, 0x21, 0x00


	//----- nvinfo : EIATTR_KPARAM_INFO
	.align		4
.L_216:
        /*0028*/ 	.byte	0x04, 0x17
        /*002a*/ 	.short	(.L_218 - .L_217)
.L_217:
        /*002c*/ 	.word	0x00000000
        /*0030*/ 	.short	0x0004
        /*0032*/ 	.short	0x0018
        /*0034*/ 	.byte	0x00, 0xf0, 0x11, 0x00


	//----- nvinfo : EIATTR_KPARAM_INFO
	.align		4
.L_218:
        /*0038*/ 	.byte	0x04, 0x17
        /*003a*/ 	.short	(.L_220 - .L_219)
.L_219:
        /*003c*/ 	.word	0x00000000
        /*0040*/ 	.short	0x0003
        /*0042*/ 	.short	0x0014
        /*0044*/ 	.byte	0x00, 0xf0, 0x11, 0x00


	//----- nvinfo : EIATTR_KPARAM_INFO
	.align		4
.L_220:
        /*0048*/ 	.byte	0x04, 0x17
        /*004a*/ 	.short	(.L_222 - .L_221)
.L_221:
        /*004c*/ 	.word	0x00000000
        /*0050*/ 	.short	0x0002
        /*0052*/ 	.short	0x0010
        /*0054*/ 	.byte	0x00, 0xf0, 0x11, 0x00


	//----- nvinfo : EIATTR_KPARAM_INFO
	.align		4
.L_222:
        /*0058*/ 	.byte	0x04, 0x17
        /*005a*/ 	.short	(.L_224 - .L_223)
.L_223:
        /*005c*/ 	.word	0x00000000
        /*0060*/ 	.short	0x0001
        /*0062*/ 	.short	0x0008
        /*0064*/ 	.byte	0x00, 0xf5, 0x21, 0x00


	//----- nvinfo : EIATTR_KPARAM_INFO
	.align		4
.L_224:
        /*0068*/ 	.byte	0x04, 0x17
        /*006a*/ 	.short	(.L_226 - .L_225)
.L_225:
        /*006c*/ 	.word	0x00000000
        /*0070*/ 	.short	0x0000
        /*0072*/ 	.short	0x0000
        /*0074*/ 	.byte	0x00, 0xf5, 0x21, 0x00


	//----- nvinfo : EIATTR_SPARSE_MMA_MASK
	.align		4
.L_226:
        /*0078*/ 	.byte	0x03, 0x50
        /*007a*/ 	.short	0x0000


	//----- nvinfo : EIATTR_MAXREG_COUNT
	.align		4
        /*007c*/ 	.byte	0x03, 0x1b
        /*007e*/ 	.short	0x00ff


	//----- nvinfo : EIATTR_NUM_BARRIERS
	.align		4
        /*0080*/ 	.byte	0x02, 0x4c
        /*0082*/ 	.byte	0x01
	.zero		1


	//----- nvinfo : EIATTR_MERCURY_ISA_VERSION
	.align		4
        /*0084*/ 	.byte	0x03, 0x5f
        /*0086*/ 	.short	0x0101


	//----- nvinfo : EIATTR_VRC_CTA_INIT_COUNT
	.align		4
        /*0088*/ 	.byte	0x02, 0x4a
	.zero		1
	.zero		1


	//----- nvinfo : EIATTR_EXIT_INSTR_OFFSETS
	.align		4
        /*008c*/ 	.byte	0x04, 0x1c
        /*008e*/ 	.short	(.L_228 - .L_227)


	//   ....[0]....
.L_227:
        /*0090*/ 	.word	0x000000c0


	//   ....[1]....
        /*0094*/ 	.word	0x000003b0


	//   ....[2]....
        /*0098*/ 	.word	0x00000480


	//----- nvinfo : EIATTR_CRS_STACK_SIZE
	.align		4
.L_228:
        /*009c*/ 	.byte	0x04, 0x1e
        /*009e*/ 	.short	(.L_230 - .L_229)
.L_229:
        /*00a0*/ 	.word	0x00000000


	//----- nvinfo : EIATTR_CBANK_PARAM_SIZE
	.align		4
.L_230:
        /*00a4*/ 	.byte	0x03, 0x19
        /*00a6*/ 	.short	0x0030


	//----- nvinfo : EIATTR_PARAM_CBANK
	.align		4
        /*00a8*/ 	.byte	0x04, 0x0a
        /*00aa*/ 	.short	(.L_232 - .L_231)
	.align		4
.L_231:
        /*00ac*/ 	.word	index@(.nv.constant0._Z20calculate_max_errorsPdS_iiiS_S_)
        /*00b0*/ 	.short	0x0380
        /*00b2*/ 	.short	0x0030


	//----- nvinfo : EIATTR_SW_WAR
	.align		4
.L_232:
        /*00b4*/ 	.byte	0x04, 0x36
        /*00b6*/ 	.short	(.L_234 - .L_233)
.L_233:
        /*00b8*/ 	.word	0x00000008
.L_234:


//--------------------- .nv.info._Z15calculate_layerPdS_S_iiiiiiiiiiS_S_ --------------------------
	.section	.nv.info._Z15calculate_layerPdS_S_iiiiiiiiiiS_S_,"",@"SHT_CUDA_INFO"
	.sectionflags	@""
	.align	4


	//----- nvinfo : EIATTR_CUDA_API_VERSION
	.align		4
        /*0000*/ 	.byte	0x04, 0x37
        /*0002*/ 	.short	(.L_236 - .L_235)
.L_235:
        /*0004*/ 	.word	0x00000082


	//----- nvinfo : EIATTR_KPARAM_INFO
	.align		4
.L_236:
        /*0008*/ 	.byte	0x04, 0x17
        /*000a*/ 	.short	(.L_238 - .L_237)
.L_237:
        /*000c*/ 	.word	0x00000000
        /*0010*/ 	.short	0x000e
        /*0012*/ 	.short	0x0048
        /*0014*/ 	.byte	0x00, 0xf5, 0x21, 0x00


	//----- nvinfo : EIATTR_KPARAM_INFO
	.align		4
.L_238:
        /*0018*/ 	.byte	0x04, 0x17
        /*001a*/ 	.short	(.L_240 - .L_239)
.L_239:
        /*001c*/ 	.word	0x00000000
        /*0020*/ 	.short	0x000d
        /*0022*/ 	.short	0x0040
        /*0024*/ 	.byte	0x00, 0xf5, 0x21, 0x00


	//----- nvinfo : EIATTR_KPARAM_INFO
	.align		4
.L_240:
        /*0028*/ 	.byte	0x04, 0x17
        /*002a*/ 	.short	(.L_242 - .L_241)
.L_241:
        /*002c*/ 	.word	0x00000000
        /*0030*/ 	.short	0x000c
        /*0032*/ 	.short	0x003c
        /*0034*/ 	.byte	0x00, 0xf0, 0x11, 0x00


	//----- nvinfo : EIATTR_KPARAM_INFO
	.align		4
.L_242:
        /*0038*/ 	.byte	0x04, 0x17
        /*003a*/ 	.short	(.L_244 - .L_243)
.L_243:
        /*003c*/ 	.word	0x00000000
        /*0040*/ 	.short	0x000b
        /*0042*/ 	.short	0x0038
        /*0044*/ 	.byte	0x00, 0xf0, 0x11, 0x00


	//----- nvinfo : EIATTR_KPARAM_INFO
	.align		4
.L_244:
        /*0048*/ 	.byte	0x04, 0x17
        /*004a*/ 	.short	(.L_246 - .L_245)
.L_245:
        /*004c*/ 	.word	0x00000000
        /*0050*/ 	.short	0x000a
        /*0052*/ 	.short	0x0034
        /*0054*/ 	.byte	0x00, 0xf0, 0x11, 0x00


	//----- nvinfo : EIATTR_KPARAM_INFO
	.align		4
.L_246:
        /*0058*/ 	.byte	0x04, 0x17
        /*005a*/ 	.short	(.L_248 - .L_247)
.L_247:
        /*005c*/ 	.word	0x00000000
        /*0060*/ 	.short	0x0009
        /*0062*/ 	.short	0x0030
        /*0064*/ 	.byte	0x00, 0xf0, 0x11, 0x00


	//----- nvinfo : EIATTR_KPARAM_INFO
	.align		4
.L_248:
        /*0068*/ 	.byte	0x04, 0x17
        /*006a*/ 	.short	(.L_250 - .L_249)
.L_249:
        /*006c*/ 	.word	0x00000000
        /*0070*/ 	.short	0x0008
        /*0072*/ 	.short	0x002c
        /*0074*/ 	.byte	0x00, 0xf0, 0x11, 0x00


	//----- nvinfo : EIATTR_KPARAM_INFO
	.align		4
.L_250:
        /*0078*/ 	.byte	0x04, 0x17
        /*007a*/ 	.short	(.L_252 - .L_251)
.L_251:
        /*007c*/ 	.word	0x00000000
        /*0080*/ 	.short	0x0007
        /*0082*/ 	.short	0x0028
        /*0084*/ 	.byte	0x00, 0xf0, 0x11, 0x00


	//----- nvinfo : EIATTR_KPARAM_INFO
	.align		4
.L_252:
        /*0088*/ 	.byte	0x04, 0x17
        /*008a*/ 	.short	(.L_254 - .L_253)
.L_253:
        /*008c*/ 	.word	0x00000000
        /*0090*/ 	.short	0x0006
        /*0092*/ 	.short	0x0024
        /*0094*/ 	.byte	0x00, 0xf0, 0x11, 0x00


	//----- nvinfo : EIATTR_KPARAM_INFO
	.align		4
.L_254:
        /*0098*/ 	.byte	0x04, 0x17
        /*009a*/ 	.short	(.L_256 - .L_255)
.L_255:
        /*009c*/ 	.word	0x00000000
        /*00a0*/ 	.short	0x0005
        /*00a2*/ 	.short	0x0020
        /*00a4*/ 	.byte	0x00, 0xf0, 0x11, 0x00


	//----- nvinfo : EIATTR_KPARAM_INFO
	.align		4
.L_256:
        /*00a8*/ 	.byte	0x04, 0x17
        /*00aa*/ 	.short	(.L_258 - .L_257)
.L_257:
        /*00ac*/ 	.word	0x00000000
        /*00b0*/ 	.short	0x0004
        /*00b2*/ 	.short	0x001c
        /*00b4*/ 	.byte	0x00, 0xf0, 0x11, 0x00


	//----- nvinfo : EIATTR_KPARAM_INFO
	.align		4
.L_258:
        /*00b8*/ 	.byte	0x04, 0x17
        /*00ba*/ 	.short	(.L_260 - .L_259)
.L_259:
        /*00bc*/ 	.word	0x00000000
        /*00c0*/ 	.short	0x0003
        /*00c2*/ 	.short	0x0018
        /*00c4*/ 	.byte	0x00, 0xf0, 0x11, 0x00


	//----- nvinfo : EIATTR_KPARAM_INFO
	.align		4
.L_260:
        /*00c8*/ 	.byte	0x04, 0x17
        /*00ca*/ 	.short	(.L_262 - .L_261)
.L_261:
        /*00cc*/ 	.word	0x00000000
        /*00d0*/ 	.short	0x0002
        /*00d2*/ 	.short	0x0010
        /*00d4*/ 	.byte	0x00, 0xf5, 0x21, 0x00


	//----- nvinfo : EIATTR_KPARAM_INFO
	.align		4
.L_262:
        /*00d8*/ 	.byte	0x04, 0x17
        /*00da*/ 	.short	(.L_264 - .L_263)
.L_263:
        /*00dc*/ 	.word	0x00000000
        /*00e0*/ 	.short	0x0001
        /*00e2*/ 	.short	0x0008
        /*00e4*/ 	.byte	0x00, 0xf5, 0x21, 0x00


	//----- nvinfo : EIATTR_KPARAM_INFO
	.align		4
.L_264:
        /*00e8*/ 	.byte	0x04, 0x17
        /*00ea*/ 	.short	(.L_266 - .L_265)
.L_265:
        /*00ec*/ 	.word	0x00000000
        /*00f0*/ 	.short	0x0000
        /*00f2*/ 	.short	0x0000
        /*00f4*/ 	.byte	0x00, 0xf5, 0x21, 0x00


	//----- nvinfo : EIATTR_SPARSE_MMA_MASK
	.align		4
.L_266:
        /*00f8*/ 	.byte	0x03, 0x50
        /*00fa*/ 	.short	0x0000


	//----- nvinfo : EIATTR_MAXREG_COUNT
	.align		4
        /*00fc*/ 	.byte	0x03, 0x1b
        /*00fe*/ 	.short	0x00ff


	//----- nvinfo : EIATTR_MERCURY_ISA_VERSION
	.align		4
        /*0100*/ 	.byte	0x03, 0x5f
        /*0102*/ 	.short	0x0101


	//----- nvinfo : EIATTR_VRC_CTA_INIT_COUNT
	.align		4
        /*0104*/ 	.byte	0x02, 0x4a
	.zero		1
	.zero		1


	//----- nvinfo : EIATTR_EXIT_INSTR_OFFSETS
	.align		4
        /*0108*/ 	.byte	0x04, 0x1c
        /*010a*/ 	.short	(.L_268 - .L_267)


	//   ....[0]....
.L_267:
        /*010c*/ 	.word	0x00000170


	//   ....[1]....
        /*0110*/ 	.word	0x00001f40


	//----- nvinfo : EIATTR_CRS_STACK_SIZE
	.align		4
.L_268:
        /*0114*/ 	.byte	0x04, 0x1e
        /*0116*/ 	.short	(.L_270 - .L_269)
.L_269:
        /*0118*/ 	.word	0x00000000


	//----- nvinfo : EIATTR_CBANK_PARAM_SIZE
	.align		4
.L_270:
        /*011c*/ 	.byte	0x03, 0x19
        /*011e*/ 	.short	0x0050


	//----- nvinfo : EIATTR_PARAM_CBANK
	.align		4
        /*0120*/ 	.byte	0x04, 0x0a
        /*0122*/ 	.short	(.L_272 - .L_271)
	.align		4
.L_271:
        /*0124*/ 	.word	index@(.nv.constant0._Z15calculate_layerPdS_S_iiiiiiiiiiS_S_)
        /*0128*/ 	.short	0x0380
        /*012a*/ 	.short	0x0050


	//----- nvinfo : EIATTR_SW_WAR
	.align		4
.L_272:
        /*012c*/ 	.byte	0x04, 0x36
        /*012e*/ 	.short	(.L_274 - .L_273)
.L_273:
        /*0130*/ 	.word	0x00000008
.L_274:


//--------------------- .nv.callgraph             --------------------------
	.section	.nv.callgraph,"",@"SHT_CUDA_CALLGRAPH"
	.align	4
	.sectionentsize	8
	.align		4
        /*0000*/ 	.word	0x00000000
	.align		4
        /*0004*/ 	.word	0xffffffff
	.align		4
        /*0008*/ 	.word	0x00000000
	.align		4
        /*000c*/ 	.word	0xfffffffe
	.align		4
        /*0010*/ 	.word	0x00000000
	.align		4
        /*0014*/ 	.word	0xfffffffd
	.align		4
        /*0018*/ 	.word	0x00000000
	.align		4
        /*001c*/ 	.word	0xfffffffc


//--------------------- .nv.constant3             --------------------------
	.section	.nv.constant3,"a",@progbits
	.align	8
.nv.constant3:
	.type		PI,@object
	.size		PI,(a2 - PI)
PI:
        /*0000*/ 	.byte	0x18, 0x2d, 0x44, 0x54, 0xfb, 0x21, 0x09, 0x40
	.type		a2,@object
	.size		a2,(tau - a2)
a2:
	.zero		8
	.type		tau,@object
	.size		tau,(hx - tau)
tau:
	.zero		8
	.type		hx,@object
	.size		hx,(hy - hx)
hx:
	.zero		8
	.type		hy,@object
	.size		hy,(hz - hy)
hy:
	.zero		8
	.type		hz,@object
	.size		hz,(a_t - hz)
hz:
	.zero		8
	.type		a_t,@object
	.size		a_t,(Lx - a_t)
a_t:
	.zero		8
	.type		Lx,@object
	.size		Lx,(Ly - Lx)
Lx:
	.zero		8
	.type		Ly,@object
	.size		Ly,(Lz - Ly)
Ly:
	.zero		8
	.type		Lz,@object
	.size		Lz,(x_0 - Lz)
Lz:
	.zero		8
	.type		x_0,@object
	.size		x_0,(y_0 - x_0)
x_0:
	.zero		4
	.type		y_0,@object
	.size		y_0,(z_0 - y_0)
y_0:
	.zero		4
	.type		z_0,@object
	.size		z_0,(.L_12 - z_0)
z_0:
	.zero		4
.L_12:


//--------------------- .nv.constant4             --------------------------
	.section	.nv.constant4,"a",@progbits
	.align	8
	.align		8
.nv.constant4:
        /*0000*/ 	.dword	__cudart_i2opi_d
	.align		8
        /*0008*/ 	.dword	__cudart_sin_cos_coeffs


//--------------------- .text._Z13prepare_layerPdS_S_iiiiiiiij --------------------------
	.section	.text._Z13prepare_layerPdS_S_iiiiiiiij,"ax",@progbits
	.align	128
        .global         _Z13prepare_layerPdS_S_iiiiiiiij
        .type           _Z13prepare_layerPdS_S_iiiiiiiij,@function
        .size           _Z13prepare_layerPdS_S_iiiiiiiij,(.L_x_129 - _Z13prepare_layerPdS_S_iiiiiiiij)
        .other          _Z13prepare_layerPdS_S_iiiiiiiij,@"STO_CUDA_ENTRY STV_DEFAULT"
_Z13prepare_layerPdS_S_iiiiiiiij:
.text._Z13prepare_layerPdS_S_iiiiiiiij:
[----:B------:R-:W-:Y:S01]  /*0000*/  LDC R1, c[0x0][0x37c] ;  /* 0x0000df00ff017b82 */ /* 0x000fe20000000800 */
[----:B------:R-:W0:Y:S07]  /*0010*/  S2R R3, SR_TID.Y ;  /* 0x0000000000037919 */ /* 0x000e2e0000002200 */
[----:B------:R-:W1:Y:S01]  /*0020*/  LDC R31, c[0x0][0x360] ;  /* 0x0000d800ff1f7b82 */ /* 0x000e620000000800 */
[----:B------:R-:W2:Y:S01]  /*0030*/  LDCU UR4, c[0x0][0x39c] ;  /* 0x00007380ff0477ac */ /* 0x000ea20008000800 */
[----:B------:R-:W1:Y:S01]  /*0040*/  S2R R2, SR_TID.X ;  /* 0x0000000000027919 */ /* 0x000e620000002100 */
[----:B------:R-:W3:Y:S05]  /*0050*/  LDCU UR8, c[0x0][0x3a4] ;  /* 0x00007480ff0877ac */ /* 0x000eea0008000800 */
[----:B------:R-:W0:Y:S01]  /*0060*/  S2UR UR6, SR_CTAID.Y ;  /* 0x00000000000679c3 */ /* 0x000e220000002600 */
[----:B------:R-:W4:Y:S01]  /*0070*/  LDCU.64 UR10, c[0x0][0x3b0] ;  /* 0x00007600ff0a77ac */ /* 0x000f220008000a00 */
[----:B------:R-:W5:Y:S06]  /*0080*/  LDCU.64 UR12, c[0x0][0x3a8] ;  /* 0x00007500ff0c77ac */ /* 0x000f6c0008000a00 */
[----:B------:R-:W0:Y:S01]  /*0090*/  LDC R6, c[0x0][0x364] ;  /* 0x0000d900ff067b82 */ /* 0x000e220000000800 */
[----:B--2---:R-:W-:-:S07]  /*00a0*/  UIADD3 UR4, UPT, UPT, UR4, -0x2, URZ ;  /* 0xfffffffe04047890 */ /* 0x004fce000fffe0ff */
[----:B------:R-:W2:Y:S08]  /*00b0*/  LDC R0, c[0x0][0x3b8] ;  /* 0x0000ee00ff007b82 */ /* 0x000eb00000000800 */
[----:B------:R-:W1:Y:S08]  /*00c0*/  S2UR UR5, SR_CTAID.X ;  /* 0x00000000000579c3 */ /* 0x000e700000002500 */
[----:B------:R-:W3:Y:S01]  /*00d0*/  LDC R7, c[0x0][0x3a0] ;  /* 0x0000e800ff077b82 */ /* 0x000ee20000000800 */
[----:B0-----:R-:W-:Y:S01]  /*00e0*/  IMAD R6, R6, UR6, R3 ;  /* 0x0000000606067c24 */ /* 0x001fe2000f8e0203 */
[----:B------:R-:W0:Y:S04]  /*00f0*/  LDCU.64 UR6, c[0x0][0x358] ;  /* 0x00006b00ff0677ac */ /* 0x000e280008000a00 */
[----:B------:R-:W-:-:S02]  /*0100*/  ISETP.NE.AND P1, PT, R6, RZ, PT ;  /* 0x000000ff0600720c */ /* 0x000fc40003f25270 */
[----:B--2---:R-:W-:Y:S02]  /*0110*/  LOP3.LUT R0, R0, 0x1, RZ, 0xc0, !PT ;  /* 0x0000000100007812 */ /* 0x004fe400078ec0ff */
[----:B----4-:R-:W-:Y:S02]  /*0120*/  ISETP.GT.AND P4, PT, R6, UR10, PT ;  /* 0x0000000a06007c0c */ /* 0x010fe4000bf84270 */
[----:B------:R-:W-:Y:S02]  /*0130*/  ISETP.EQ.U32.AND P1, PT, R0, 0x1, P1 ;  /* 0x000000010000780c */ /* 0x000fe40000f22070 */
[C---:B-----5:R-:W-:Y:S01]  /*0140*/  ISETP.LT.OR P4, PT, R6.reuse, UR12, P4 ;  /* 0x0000000c06007c0c */ /* 0x060fe2000a781670 */
[----:B-1----:R-:W-:Y:S01]  /*0150*/  IMAD R31, R31, UR5, R2 ;  /* 0x000000051f1f7c24 */ /* 0x002fe2000f8e0202 */
[C---:B------:R-:W-:Y:S01]  /*0160*/  ISETP.LE.AND P0, PT, R6.reuse, UR4, P1 ;  /* 0x0000000406007c0c */ /* 0x040fe20008f03270 */
[----:B---3--:R-:W-:Y:S01]  /*0170*/  UIADD3 UR5, UPT, UPT, UR8, -0x2, URZ ;  /* 0xfffffffe08057890 */ /* 0x008fe2000fffe0ff */
[----:B------:R-:W-:-:S02]  /*0180*/  ISETP.LE.AND P2, PT, R6, UR4, P1 ;  /* 0x0000000406007c0c */ /* 0x000fc40008f43270 */
[----:B------:R-:W-:Y:S02]  /*0190*/  ISETP.LT.OR P0, PT, R31, 0x1, !P0 ;  /* 0x000000011f00780c */ /* 0x000fe40004701670 */
[C---:B------:R-:W-:Y:S01]  /*01a0*/  ISETP.LE.AND P3, PT, R6.reuse, UR4, P1 ;  /* 0x0000000406007c0c */ /* 0x040fe20008f63270 */
[----:B------:R-:W-:Y:S01]  /*01b0*/  VIADD R12, R7, 0xfffffffe ;  /* 0xfffffffe070c7836 */ /* 0x000fe20000000000 */
[C---:B------:R-:W-:Y:S02]  /*01c0*/  ISETP.LT.OR P2, PT, R31.reuse, 0x1, !P2 ;  /* 0x000000011f00780c */ /* 0x040fe40005741670 */
[----:B------:R-:W-:Y:S02]  /*01d0*/  ISETP.LE.AND P1, PT, R6, UR4, P1 ;  /* 0x0000000406007c0c */ /* 0x000fe40008f23270 */
[C---:B------:R-:W-:Y:S02]  /*01e0*/  ISETP.GT.OR P0, PT, R31.reuse, R12, P0 ;  /* 0x0000000c1f00720c */ /* 0x040fe40000704670 */
[----:B------:R-:W-:-:S02]  /*01f0*/  ISETP.LT.OR P3, PT, R31, 0x1, !P3 ;  /* 0x000000011f00780c */ /* 0x000fc40005f61670 */
[C---:B------:R-:W-:Y:S02]  /*0200*/  ISETP.GT.OR P2, PT, R31.reuse, R12, P2 ;  /* 0x0000000c1f00720c */ /* 0x040fe40001744670 */
[C---:B------:R-:W-:Y:S02]  /*0210*/  ISETP.LT.OR P1, PT, R31.reuse, 0x1, !P1 ;  /* 0x000000011f00780c */ /* 0x040fe40004f21670 */
[C---:B------:R-:W-:Y:S02]  /*0220*/  ISETP.GT.OR P3, PT, R31.reuse, UR5, P3 ;  /* 0x000000051f007c0c */ /* 0x040fe40009f64670 */
[----:B------:R-:W-:Y:S02]  /*0230*/  ISETP.GT.OR P1, PT, R31, UR5, P1 ;  /* 0x000000051f007c0c */ /* 0x000fe40008f24670 */
[----:B------:R-:W-:Y:S01]  /*0240*/  ISETP.EQ.OR P4, PT, R0, RZ, P4 ;  /* 0x000000ff0000720c */ /* 0x000fe20002782670 */
[----:B------:R-:W1:Y:S01]  /*0250*/  @!P0 LDC R13, c[0x0][0x3a4] ;  /* 0x0000e900ff0d8b82 */ /* 0x000e620000000800 */
[----:B------:R-:W-:-:S02]  /*0260*/  @!P0 IMAD R14, R6, R7, R31 ;  /* 0x00000007060e8224 */ /* 0x000fc400078e021f */
[----:B------:R-:W-:Y:S01]  /*0270*/  ISETP.LT.OR P4, PT, R31, UR13, P4 ;  /* 0x0000000d1f007c0c */ /* 0x000fe2000a781670 */
[----:B------:R-:W-:-:S03]  /*0280*/  @!P2 IMAD R0, R6, R7, R31 ;  /* 0x000000070600a224 */ /* 0x000fc600078e021f */
[C---:B------:R-:W-:Y:S01]  /*0290*/  ISETP.GT.OR P4, PT, R31.reuse, UR11, P4 ;  /* 0x0000000b1f007c0c */ /* 0x040fe2000a784670 */
[----:B------:R-:W2:Y:S01]  /*02a0*/  @!P2 LDC.64 R10, c[0x0][0x390] ;  /* 0x0000e400ff0aab82 */ /* 0x000ea20000000a00 */
[----:B------:R-:W-:Y:S02]  /*02b0*/  @!P3 VIADD R17, R31, UR8 ;  /* 0x000000081f11bc36 */ /* 0x000fe40008000000 */
[CC--:B------:R-:W-:Y:S02]  /*02c0*/  @!P3 IMAD R16, R6.reuse, R7.reuse, RZ ;  /* 0x000000070610b224 */ /* 0x0c0fe400078e02ff */
[----:B------:R-:W-:Y:S02]  /*02d0*/  @!P1 IMAD R12, R6, R7, R12 ;  /* 0x00000007060c9224 */ /* 0x000fe400078e020c */
[----:B------:R-:W-:Y:S01]  /*02e0*/  @!P3 IMAD R17, R16, UR8, R17 ;  /* 0x000000081011bc24 */ /* 0x000fe2000f8e0211 */
[----:B------:R-:W3:Y:S08]  /*02f0*/  @!P0 LDC.64 R8, c[0x0][0x390] ;  /* 0x0000e400ff088b82 */ /* 0x000ef00000000a00 */
[----:B------:R-:W4:Y:S01]  /*0300*/  @!P3 LDC.64 R4, c[0x0][0x390] ;  /* 0x0000e400ff04bb82 */ /* 0x000f220000000a00 */
[----:B-1----:R-:W-:-:S02]  /*0310*/  @!P0 IMAD R14, R14, R13, R13 ;  /* 0x0000000d0e0e8224 */ /* 0x002fc400078e020d */
[----:B------:R-:W-:Y:S02]  /*0320*/  @!P2 IMAD R13, R0, UR8, RZ ;  /* 0x00000008000dac24 */ /* 0x000fe4000f8e02ff */
[----:B------:R-:W-:-:S03]  /*0330*/  @!P0 VIADD R15, R14, 0xfffffffe ;  /* 0xfffffffe0e0f8836 */ /* 0x000fc60000000000 */
[----:B------:R-:W1:Y:S01]  /*0340*/  @!P1 LDC.64 R2, c[0x0][0x390] ;  /* 0x0000e400ff029b82 */ /* 0x000e620000000a00 */
[----:B--2---:R-:W-:-:S04]  /*0350*/  @!P2 IMAD.WIDE R10, R13, 0x8, R10 ;  /* 0x000000080d0aa825 */ /* 0x004fc800078e020a */
[----:B------:R-:W-:Y:S01]  /*0360*/  @!P1 IMAD R13, R12, UR8, R31 ;  /* 0x000000080c0d9c24 */ /* 0x000fe2000f8e021f */
[----:B0-----:R0:W-:Y:S01]  /*0370*/  @!P2 STG.E.64 desc[UR6][R10.64+0x8], RZ ;  /* 0x000008ff0a00a986 */ /* 0x0011e2000c101b06 */
[----:B---3--:R-:W-:-:S05]  /*0380*/  @!P0 IMAD.WIDE R8, R15, 0x8, R8 ;  /* 0x000000080f088825 */ /* 0x008fca00078e0208 */
[----:B------:R0:W-:Y:S01]  /*0390*/  @!P0 STG.E.64 desc[UR6][R8.64], RZ ;  /* 0x000000ff08008986 */ /* 0x0001e2000c101b06 */
[----:B----4-:R-:W-:-:S05]  /*03a0*/  @!P3 IMAD.WIDE R4, R17, 0x8, R4 ;  /* 0x000000081104b825 */ /* 0x010fca00078e0204 */
[----:B------:R0:W-:Y:S01]  /*03b0*/  @!P3 STG.E.64 desc[UR6][R4.64], RZ ;  /* 0x000000ff0400b986 */ /* 0x0001e2000c101b06 */
[----:B-1----:R-:W-:-:S05]  /*03c0*/  @!P1 IMAD.WIDE R2, R13, 0x8, R2 ;  /* 0x000000080d029825 */ /* 0x002fca00078e0202 */
[----:B------:R0:W-:Y:S01]  /*03d0*/  @!P1 STG.E.64 desc[UR6][R2.64], RZ ;  /* 0x000000ff02009986 */ /* 0x0001e2000c101b06 */
[----:B------:R-:W-:Y:S05]  /*03e0*/  @P4 EXIT ;  /* 0x000000000000494d */ /* 0x000fea0003800000 */
[----:B------:R-:W1:Y:S01]  /*03f0*/  LDC.64 R32, c[0x0][0x388] ;  /* 0x0000e200ff207b82 */ /* 0x000e620000000a00 */
[C---:B------:R-:W-:Y:S01]  /*0400*/  IMAD R21, R7.reuse, UR4, RZ ;  /* 0x0000000407157c24 */ /* 0x040fe2000f8e02ff */
[----:B0-----:R-:W-:Y:S01]  /*0410*/  IADD3 R2, PT, PT, -R7, RZ, RZ ;  /* 0x000000ff07027210 */ /* 0x001fe20007ffe1ff */
[----:B------:R-:W-:-:S05]  /*0420*/  IMAD R4, R6, UR8, R31 ;  /* 0x0000000806047c24 */ /* 0x000fca000f8e021f */
[----:B------:R-:W0:Y:S01]  /*0430*/  LDC R0, c[0x0][0x398] ;  /* 0x0000e600ff007b82 */ /* 0x000e220000000800 */
[----:B------:R-:W-:Y:S01]  /*0440*/  IMAD.IADD R7, R21, 0x1, R7 ;  /* 0x0000000115077824 */ /* 0x000fe200078e0207 */
[----:B------:R-:W-:-:S06]  /*0450*/  CS2R R16, SRZ ;  /* 0x0000000000107805 */ /* 0x000fcc000001ff00 */
[----:B------:R-:W2:Y:S01]  /*0460*/  LDC.64 R10, c[0x3][0x18] ;  /* 0x00c00600ff0a7b82 */ /* 0x000ea20000000a00 */
[----:B------:R-:W-:Y:S01]  /*0470*/  IMAD R5, R2, 0x2, R7 ;  /* 0x0000000202057824 */ /* 0x000fe200078e0207 */
[----:B------:R-:W-:Y:S01]  /*0480*/  MOV R18, 0x1 ;  /* 0x0000000100127802 */ /* 0x000fe20000000f00 */
[----:B------:R-:W-:Y:S01]  /*0490*/  IMAD.IADD R2, R6, 0x1, R21 ;  /* 0x0000000106027824 */ /* 0x000fe200078e0215 */
[----:B------:R-:W3:Y:S01]  /*04a0*/  LDCU.64 UR4, c[0x3][0x8] ;  /* 0x00c00100ff0477ac */ /* 0x000ee20008000a00 */
[--C-:B------:R-:W-:Y:S02]  /*04b0*/  IMAD R3, R7, UR8, R4.reuse ;  /* 0x0000000807037c24 */ /* 0x100fe4000f8e0204 */
[----:B------:R-:W-:Y:S02]  /*04c0*/  IMAD R13, R5, UR8, R4 ;  /* 0x00000008050d7c24 */ /* 0x000fe4000f8e0204 */
[----:B------:R-:W-:Y:S02]  /*04d0*/  IMAD R5, R2, UR8, R31 ;  /* 0x0000000802057c24 */ /* 0x000fe4000f8e021f */
[----:B-1----:R-:W-:-:S04]  /*04e0*/  IMAD.WIDE R2, R3, 0x8, R32 ;  /* 0x0000000803027825 */ /* 0x002fc800078e0220 */
[--C-:B------:R-:W-:Y:S02]  /*04f0*/  IMAD.WIDE R12, R13, 0x8, R32.reuse ;  /* 0x000000080d0c7825 */ /* 0x100fe400078e0220 */
[----:B------:R-:W4:Y:S02]  /*0500*/  LDG.E.64 R2, desc[UR6][R2.64] ;  /* 0x0000000602027981 */ /* 0x000f24000c1e1b00 */
[----:B------:R-:W-:Y:S02]  /*0510*/  IMAD.WIDE R32, R5, 0x8, R32 ;  /* 0x0000000805207825 */ /* 0x000fe400078e0220 */
[----:B------:R-:W4:Y:S04]  /*0520*/  LDG.E.64 R12, desc[UR6][R12.64] ;  /* 0x000000060c0c7981 */ /* 0x000f28000c1e1b00 */
[----:B------:R-:W5:Y:S01]  /*0530*/  LDG.E.64 R8, desc[UR6][R32.64] ;  /* 0x0000000620087981 */ /* 0x000f62000c1e1b00 */
[----:B0-----:R-:W-:-:S13]  /*0540*/  ISETP.GE.AND P1, PT, R0, 0x2, PT ;  /* 0x000000020000780c */ /* 0x001fda0003f26270 */
[----:B------:R-:W0:Y:S02]  /*0550*/  @P1 LDC.64 R14, c[0x0][0x380] ;  /* 0x0000e000ff0e1b82 */ /* 0x000e240000000a00 */
[----:B0-----:R-:W-:-:S05]  /*0560*/  @P1 IMAD.WIDE R14, R5, 0x8, R14 ;  /* 0x00000008050e1825 */ /* 0x001fca00078e020e */
[----:B------:R0:W5:Y:S01]  /*0570*/  @P1 LDG.E.64 R16, desc[UR6][R14.64] ;  /* 0x000000060e101981 */ /* 0x000162000c1e1b00 */
[----:B--2---:R-:W-:-:S06]  /*0580*/  DMUL R10, R10, R10 ;  /* 0x0000000a0a0a7228 */ /* 0x004fcc0000000000 */
[----:B------:R-:W1:Y:S02]  /*0590*/  MUFU.RCP64H R19, R11 ;  /* 0x0000000b00137308 */ /* 0x000e640000001800 */
[----:B-1----:R-:W-:-:S08]  /*05a0*/  DFMA R22, -R10, R18, 1 ;  /* 0x3ff000000a16742b */ /* 0x002fd00000000112 */
[----:B------:R-:W-:-:S08]  /*05b0*/  DFMA R22, R22, R22, R22 ;  /* 0x000000161616722b */ /* 0x000fd00000000016 */
[----:B------:R-:W-:-:S08]  /*05c0*/  DFMA R18, R18, R22, R18 ;  /* 0x000000161212722b */ /* 0x000fd00000000012 */
[----:B------:R-:W-:-:S08]  /*05d0*/  DFMA R24, -R10, R18, 1 ;  /* 0x3ff000000a18742b */ /* 0x000fd00000000112 */
[----:B0-----:R-:W-:Y:S01]  /*05e0*/  DFMA R14, R18, R24, R18 ;  /* 0x00000018120e722b */ /* 0x001fe20000000012 */
[----:B------:R-:W0:Y:S01]  /*05f0*/  LDC.64 R18, c[0x3][0x10] ;  /* 0x00c00400ff127b82 */ /* 0x000e220000000a00 */
[----:B------:R-:W-:Y:S01]  /*0600*/  ISETP.GT.AND P0, PT, R0, 0x1, PT ;  /* 0x000000010000780c */ /* 0x000fe20003f04270 */
[----:B------:R-:W-:Y:S02]  /*0610*/  IMAD.MOV.U32 R0, RZ, RZ, 0x2 ;  /* 0x00000002ff007424 */ /* 0x000fe400078e00ff */
[----:B------:R-:W-:Y:S01]  /*0620*/  IMAD.MOV.U32 R24, RZ, RZ, 0x0 ;  /* 0x00000000ff187424 */ /* 0x000fe200078e00ff */
[----:B------:R-:W-:Y:S01]  /*0630*/  @P1 MOV R24, 0x0 ;  /* 0x0000000000181802 */ /* 0x000fe20000000f00 */
[----:B------:R-:W-:Y:S02]  /*0640*/  IMAD.MOV.U32 R25, RZ, RZ, 0x3fe00000 ;  /* 0x3fe00000ff197424 */ /* 0x000fe400078e00ff */
[----:B------:R-:W-:Y:S01]  /*0650*/  @P1 IMAD.MOV.U32 R25, RZ, RZ, 0x3ff00000 ;  /* 0x3ff00000ff191424 */ /* 0x000fe200078e00ff */
[----:B------:R-:W-:-:S05]  /*0660*/  SEL R0, R0, 0x1, P0 ;  /* 0x0000000100007807 */ /* 0x000fca0000000000 */
[----:B---3--:R-:W-:Y:S01]  /*0670*/  DMUL R24, R24, UR4 ;  /* 0x0000000418187c28 */ /* 0x008fe20008000000 */
[----:B------:R-:W-:Y:S07]  /*0680*/  BSSY.RECONVERGENT B0, `(.L_x_0) ;  /* 0x0000015000007945 */ /* 0x000fee0003800200 */
[----:B0-----:R-:W-:-:S08]  /*0690*/  DMUL R24, R24, R18 ;  /* 0x0000001218187228 */ /* 0x001fd00000000000 */
[----:B------:R-:W-:Y:S02]  /*06a0*/  DMUL R18, R24, R18 ;  /* 0x0000001218127228 */ /* 0x000fe40000000000 */
[----:B----4-:R-:W-:Y:S02]  /*06b0*/  DADD R2, R2, R12 ;  /* 0x0000000002027229 */ /* 0x010fe4000000000c */
[----:B-----5:R-:W-:-:S08]  /*06c0*/  DADD R12, R8, R8 ;  /* 0x00000000080c7229 */ /* 0x020fd00000000008 */
[----:B------:R-:W-:-:S08]  /*06d0*/  DADD R22, R2, -R12 ;  /* 0x0000000002167229 */ /* 0x000fd0000000080c */
[----:B------:R-:W-:-:S08]  /*06e0*/  DMUL R2, R22, R14 ;  /* 0x0000000e16027228 */ /* 0x000fd00000000000 */
[----:B------:R-:W-:-:S08]  /*06f0*/  DFMA R26, -R10, R2, R22 ;  /* 0x000000020a1a722b */ /* 0x000fd00000000116 */
[----:B------:R-:W-:Y:S01]  /*0700*/  DFMA R2, R14, R26, R2 ;  /* 0x0000001a0e02722b */ /* 0x000fe20000000002 */
[----:B------:R-:W0:Y:S01]  /*0710*/  I2F.F64.U32 R14, R0 ;  /* 0x00000000000e7312 */ /* 0x000e220000201800 */
[----:B------:R-:W-:-:S08]  /*0720*/  FSETP.GEU.AND P2, PT, |R23|, 6.5827683646048100446e-37, PT ;  /* 0x036000001700780b */ /* 0x000fd00003f4e200 */
[----:B------:R-:W-:-:S05]  /*0730*/  FFMA R7, RZ, R11, R3 ;  /* 0x0000000bff077223 */ /* 0x000fca0000000003 */
[----:B------:R-:W-:Y:S01]  /*0740*/  FSETP.GT.AND P0, PT, |R7|, 1.469367938527859385e-39, PT ;  /* 0x001000000700780b */ /* 0x000fe20003f04200 */
[----:B0-----:R-:W-:-:S12]  /*0750*/  DFMA R16, R8, R14, -R16 ;  /* 0x0000000e0810722b */ /* 0x001fd80000000810 */
[----:B------:R-:W-:Y:S05]  /*0760*/  @P0 BRA P2, `(.L_x_1) ;  /* 0x0000000000180947 */ /* 0x000fea0001000000 */
[----:B------:R-:W-:Y:S01]  /*0770*/  IMAD.MOV.U32 R26, RZ, RZ, R10 ;  /* 0x000000ffff1a7224 */ /* 0x000fe200078e000a */
[----:B------:R-:W-:Y:S01]  /*0780*/  MOV R0, 0x7b0 ;  /* 0x000007b000007802 */ /* 0x000fe20000000f00 */
[----:B------:R-:W-:-:S07]  /*0790*/  IMAD.MOV.U32 R27, RZ, RZ, R11 ;  /* 0x000000ffff1b7224 */ /* 0x000fce00078e000b */
[----:B------:R-:W-:Y:S05]  /*07a0*/  CALL.REL.NOINC `($__internal_0_$__cuda_sm20_div_rn_f64_full) ;  /* 0x0000000800e87944 */ /* 0x000fea0003c00000 */
[----:B------:R-:W-:Y:S01]  /*07b0*/  MOV R2, R8 ;  /* 0x0000000800027202 */ /* 0x000fe20000000f00 */
[----:B------:R-:W-:-:S07]  /*07c0*/  IMAD.MOV.U32 R3, RZ, RZ, R7 ;  /* 0x000000ffff037224 */ /* 0x000fce00078e0007 */
.L_x_1:
[----:B------:R-:W-:Y:S05]  /*07d0*/  BSYNC.RECONVERGENT B0 ;  /* 0x0000000000007941 */ /* 0x000fea0003800200 */
.L_x_0:
[----:B------:R-:W0:Y:S08]  /*07e0*/  LDC R25, c[0x0][0x3a4] ;  /* 0x0000e900ff197b82 */ /* 0x000e300000000800 */
[----:B------:R-:W1:Y:S01]  /*07f0*/  LDC.64 R8, c[0x0][0x388] ;  /* 0x0000e200ff087b82 */ /* 0x000e620000000a00 */
[--C-:B0-----:R-:W-:Y:S02]  /*0800*/  IMAD R6, R6, R25, R25.reuse ;  /* 0x0000001906067224 */ /* 0x101fe400078e0219 */
[----:B------:R-:W-:-:S04]  /*0810*/  IMAD.MOV R7, RZ, RZ, -R25 ;  /* 0x000000ffff077224 */ /* 0x000fc800078e0a19 */
[----:B------:R-:W-:-:S05]  /*0820*/  IMAD R6, R7, 0x2, R6 ;  /* 0x0000000207067824 */ /* 0x000fca00078e0206 */
[----:B------:R-:W-:-:S05]  /*0830*/  IADD3 R6, PT, PT, R31, R6, RZ ;  /* 0x000000061f067210 */ /* 0x000fca0007ffe0ff */
[----:B------:R-:W-:Y:S02]  /*0840*/  IMAD R23, R21, R25, R6 ;  /* 0x0000001915177224 */ /* 0x000fe400078e0206 */
[----:B------:R-:W-:Y:S01]  /*0850*/  IMAD.WIDE R24, R25, 0x8, R32 ;  /* 0x0000000819187825 */ /* 0x000fe200078e0220 */
[----:B------:R-:W0:Y:S03]  /*0860*/  LDC.64 R20, c[0x3][0x20] ;  /* 0x00c00800ff147b82 */ /* 0x000e260000000a00 */
[----:B-1----:R-:W-:Y:S02]  /*0870*/  IMAD.WIDE R22, R23, 0x8, R8 ;  /* 0x0000000817167825 */ /* 0x002fe400078e0208 */
[----:B------:R-:W2:Y:S04]  /*0880*/  LDG.E.64 R8, desc[UR6][R24.64] ;  /* 0x0000000618087981 */ /* 0x000ea8000c1e1b00 */
[----:B------:R-:W2:Y:S01]  /*0890*/  LDG.E.64 R22, desc[UR6][R22.64] ;  /* 0x0000000616167981 */ /* 0x000ea2000c1e1b00 */
[----:B------:R-:W-:Y:S01]  /*08a0*/  IMAD.MOV.U32 R26, RZ, RZ, 0x1 ;  /* 0x00000001ff1a7424 */ /* 0x000fe200078e00ff */
[----:B------:R-:W-:Y:S01]  /*08b0*/  BSSY.RECONVERGENT B0, `(.L_x_2) ;  /* 0x0000016000007945 */ /* 0x000fe20003800200 */
[----:B0-----:R-:W-:-:S06]  /*08c0*/  DMUL R20, R20, R20 ;  /* 0x0000001414147228 */ /* 0x001fcc0000000000 */
[----:B------:R-:W0:Y:S02]  /*08d0*/  MUFU.RCP64H R27, R21 ;  /* 0x00000015001b7308 */ /* 0x000e240000001800 */
[----:B0-----:R-:W-:-:S08]  /*08e0*/  DFMA R28, -R20, R26, 1 ;  /* 0x3ff00000141c742b */ /* 0x001fd0000000011a */
[----:B------:R-:W-:-:S08]  /*08f0*/  DFMA R28, R28, R28, R28 ;  /* 0x0000001c1c1c722b */ /* 0x000fd0000000001c */
[----:B------:R-:W-:-:S08]  /*0900*/  DFMA R28, R26, R28, R26 ;  /* 0x0000001c1a1c722b */ /* 0x000fd0000000001a */
[----:B------:R-:W-:-:S08]  /*0910*/  DFMA R26, -R20, R28, 1 ;  /* 0x3ff00000141a742b */ /* 0x000fd0000000011c */
[----:B------:R-:W-:Y:S02]  /*0920*/  DFMA R26, R28, R26, R28 ;  /* 0x0000001a1c1a722b */ /* 0x000fe4000000001c */
[----:B--2---:R-:W-:-:S08]  /*0930*/  DADD R8, R8, R22 ;  /* 0x0000000008087229 */ /* 0x004fd00000000016 */
[----:B------:R-:W-:-:S08]  /*0940*/  DADD R22, -R12, R8 ;  /* 0x000000000c167229 */ /* 0x000fd00000000108 */
[----:B------:R-:W-:Y:S02]  /*0950*/  DMUL R8, R22, R26 ;  /* 0x0000001a16087228 */ /* 0x000fe40000000000 */
[----:B------:R-:W-:-:S06]  /*0960*/  FSETP.GEU.AND P2, PT, |R23|, 6.5827683646048100446e-37, PT ;  /* 0x036000001700780b */ /* 0x000fcc0003f4e200 */
[----:B------:R-:W-:-:S08]  /*0970*/  DFMA R24, -R20, R8, R22 ;  /* 0x000000081418722b */ /* 0x000fd00000000116 */
[----:B------:R-:W-:-:S10]  /*0980*/  DFMA R8, R26, R24, R8 ;  /* 0x000000181a08722b */ /* 0x000fd40000000008 */
[----:B------:R-:W-:-:S05]  /*0990*/  FFMA R0, RZ, R21, R9 ;  /* 0x00000015ff007223 */ /* 0x000fca0000000009 */
[----:B------:R-:W-:-:S13]  /*09a0*/  FSETP.GT.AND P0, PT, |R0|, 1.469367938527859385e-39, PT ;  /* 0x001000000000780b */ /* 0x000fda0003f04200 */
[----:B------:R-:W-:Y:S05]  /*09b0*/  @P0 BRA P2, `(.L_x_3) ;  /* 0x0000000000140947 */ /* 0x000fea0001000000 */
[----:B------:R-:W-:Y:S01]  /*09c0*/  IMAD.MOV.U32 R26, RZ, RZ, R20 ;  /* 0x000000ffff1a7224 */ /* 0x000fe200078e0014 */
[----:B------:R-:W-:Y:S01]  /*09d0*/  MOV R0, 0xa00 ;  /* 0x00000a0000007802 */ /* 0x000fe20000000f00 */
[----:B------:R-:W-:-:S07]  /*09e0*/  IMAD.MOV.U32 R27, RZ, RZ, R21 ;  /* 0x000000ffff1b7224 */ /* 0x000fce00078e0015 */
[----:B------:R-:W-:Y:S05]  /*09f0*/  CALL.REL.NOINC `($__internal_0_$__cuda_sm20_div_rn_f64_full) ;  /* 0x0000000800547944 */ /* 0x000fea0003c00000 */
[----:B------:R-:W-:-:S07]  /*0a00*/  MOV R9, R7 ;  /* 0x0000000700097202 */ /* 0x000fce0000000f00 */
.L_x_3:
[----:B------:R-:W-:Y:S05]  /*0a10*/  BSYNC.RECONVERGENT B0 ;  /* 0x0000000000007941 */ /* 0x000fea0003800200 */
.L_x_2:
[----:B------:R-:W2:Y:S01]  /*0a20*/  LDG.E.64 R22, desc[UR6][R32.64+0x8] ;  /* 0x0000080620167981 */ /* 0x000ea2000c1e1b00 */
[----:B------:R-:W0:Y:S03]  /*0a30*/  LDC.64 R30, c[0x3][0x28] ;  /* 0x00c00a00ff1e7b82 */ /* 0x000e260000000a00 */
[----:B------:R-:W2:Y:S01]  /*0a40*/  LDG.E.64 R24, desc[UR6][R32.64+-0x8] ;  /* 0xfffff80620187981 */ /* 0x000ea2000c1e1b00 */
[----:B------:R-:W-:Y:S01]  /*0a50*/  IMAD.MOV.U32 R26, RZ, RZ, 0x1 ;  /* 0x00000001ff1a7424 */ /* 0x000fe200078e00ff */
[----:B------:R-:W-:Y:S01]  /*0a60*/  BSSY.RECONVERGENT B0, `(.L_x_4) ;  /* 0x000001a000007945 */ /* 0x000fe20003800200 */
[----:B0-----:R-:W-:-:S06]  /*0a70*/  DMUL R30, R30, R30 ;  /* 0x0000001e1e1e7228 */ /* 0x001fcc0000000000 */
[----:B------:R-:W0:Y:S02]  /*0a80*/  MUFU.RCP64H R27, R31 ;  /* 0x0000001f001b7308 */ /* 0x000e240000001800 */
[----:B0-----:R-:W-:-:S08]  /*0a90*/  DFMA R28, -R30, R26, 1 ;  /* 0x3ff000001e1c742b */ /* 0x001fd0000000011a */
[----:B------:R-:W-:-:S08]  /*0aa0*/  DFMA R28, R28, R28, R28 ;  /* 0x0000001c1c1c722b */ /* 0x000fd0000000001c */
[----:B------:R-:W-:Y:S02]  /*0ab0*/  DFMA R28, R26, R28, R26 ;  /* 0x0000001c1a1c722b */ /* 0x000fe4000000001a */
[----:B--2---:R-:W-:-:S06]  /*0ac0*/  DADD R24, R22, R24 ;  /* 0x0000000016187229 */ /* 0x004fcc0000000018 */
[----:B------:R-:W-:Y:S02]  /*0ad0*/  DFMA R22, -R30, R28, 1 ;  /* 0x3ff000001e16742b */ /* 0x000fe4000000011c */
[----:B------:R-:W-:-:S06]  /*0ae0*/  DADD R24, -R12, R24 ;  /* 0x000000000c187229 */ /* 0x000fcc0000000118 */
[----:B------:R-:W-:-:S08]  /*0af0*/  DFMA R22, R28, R22, R28 ;  /* 0x000000161c16722b */ /* 0x000fd0000000001c */
[----:B------:R-:W-:Y:S01]  /*0b00*/  DMUL R12, R24, R22 ;  /* 0x00000016180c7228 */ /* 0x000fe20000000000 */
[----:B------:R-:W-:-:S07]  /*0b10*/  FSETP.GEU.AND P2, PT, |R25|, 6.5827683646048100446e-37, PT ;  /* 0x036000001900780b */ /* 0x000fce0003f4e200 */
[----:B------:R-:W-:-:S08]  /*0b20*/  DFMA R26, -R30, R12, R24 ;  /* 0x0000000c1e1a722b */ /* 0x000fd00000000118 */
[----:B------:R-:W-:Y:S02]  /*0b30*/  DFMA R22, R22, R26, R12 ;  /* 0x0000001a1616722b */ /* 0x000fe4000000000c */
[----:B------:R-:W-:-:S08]  /*0b40*/  DADD R12, R8, R2 ;  /* 0x00000000080c7229 */ /* 0x000fd00000000002 */
[----:B------:R-:W-:-:S05]  /*0b50*/  FFMA R0, RZ, R31, R23 ;  /* 0x0000001fff007223 */ /* 0x000fca0000000017 */
[----:B------:R-:W-:-:S13]  /*0b60*/  FSETP.GT.AND P0, PT, |R0|, 1.469367938527859385e-39, PT ;  /* 0x001000000000780b */ /* 0x000fda0003f04200 */
[----:B------:R-:W-:Y:S05]  /*0b70*/  @P0 BRA P2, `(.L_x_5) ;  /* 0x0000000000200947 */ /* 0x000fea0001000000 */
[----:B------:R-:W-:Y:S01]  /*0b80*/  IMAD.MOV.U32 R22, RZ, RZ, R24 ;  /* 0x000000ffff167224 */ /* 0x000fe200078e0018 */
[----:B------:R-:W-:Y:S01]  /*0b90*/  MOV R26, R30 ;  /* 0x0000001e001a7202 */ /* 0x000fe20000000f00 */
[----:B------:R-:W-:Y:S01]  /*0ba0*/  IMAD.MOV.U32 R23, RZ, RZ, R25 ;  /* 0x000000ffff177224 */ /* 0x000fe200078e0019 */
[----:B------:R-:W-:Y:S01]  /*0bb0*/  MOV R0, 0xbe0 ;  /* 0x00000be000007802 */ /* 0x000fe20000000f00 */
[----:B------:R-:W-:-:S07]  /*0bc0*/  IMAD.MOV.U32 R27, RZ, RZ, R31 ;  /* 0x000000ffff1b7224 */ /* 0x000fce00078e001f */
[----:B------:R-:W-:Y:S05]  /*0bd0*/  CALL.REL.NOINC `($__internal_0_$__cuda_sm20_div_rn_f64_full) ;  /* 0x0000000400dc7944 */ /* 0x000fea0003c00000 */
[----:B------:R-:W-:Y:S02]  /*0be0*/  IMAD.MOV.U32 R22, RZ, RZ, R8 ;  /* 0x000000ffff167224 */ /* 0x000fe400078e0008 */
[----:B------:R-:W-:-:S07]  /*0bf0*/  IMAD.MOV.U32 R23, RZ, RZ, R7 ;  /* 0x000000ffff177224 */ /* 0x000fce00078e0007 */
.L_x_5:
[----:B------:R-:W-:Y:S05]  /*0c00*/  BSYNC.RECONVERGENT B0 ;  /* 0x0000000000007941 */ /* 0x000fea0003800200 */
.L_x_4:
[----:B------:R-:W0:Y:S01]  /*0c10*/  LDC.64 R2, c[0x0][0x3a0] ;  /* 0x0000e800ff027b82 */ /* 0x000e220000000a00 */
[----:B------:R-:W-:-:S07]  /*0c20*/  DADD R22, R12, R22 ;  /* 0x000000000c167229 */ /* 0x000fce0000000016 */
[----:B------:R-:W1:Y:S01]  /*0c30*/  LDC.64 R8, c[0x0][0x388] ;  /* 0x0000e200ff087b82 */ /* 0x000e620000000a00 */
[----:B------:R-:W-:-:S07]  /*0c40*/  DFMA R16, R18, R22, R16 ;  /* 0x000000161210722b */ /* 0x000fce0000000010 */
[----:B------:R-:W2:Y:S08]  /*0c50*/  LDC.64 R24, c[0x0][0x390] ;  /* 0x0000e400ff187b82 */ /* 0x000eb00000000a00 */
[----:B------:R-:W3:Y:S01]  /*0c60*/  @P1 LDC.64 R26, c[0x0][0x380] ;  /* 0x0000e000ff1a1b82 */ /* 0x000ee20000000a00 */
[----:B0-----:R-:W-:Y:S01]  /*0c70*/  IMAD R3, R2, R3, RZ ;  /* 0x0000000302037224 */ /* 0x001fe200078e02ff */
[----:B------:R-:W0:Y:S01]  /*0c80*/  MUFU.RCP64H R29, R11 ;  /* 0x0000000b001d7308 */ /* 0x000e220000001800 */
[----:B------:R-:W-:Y:S01]  /*0c90*/  IMAD.MOV.U32 R28, RZ, RZ, 0x1 ;  /* 0x00000001ff1c7424 */ /* 0x000fe200078e00ff */
[----:B------:R-:W4:Y:S02]  /*0ca0*/  LDCU.64 UR4, c[0x3][0x8] ;  /* 0x00c00100ff0477ac */ /* 0x000f240008000a00 */
[----:B------:R-:W-:Y:S01]  /*0cb0*/  IADD3 R2, PT, PT, R4, R3, RZ ;  /* 0x0000000304027210 */ /* 0x000fe20007ffe0ff */
[----:B------:R-:W5:Y:S04]  /*0cc0*/  LDCU.64 UR8, c[0x3][0x10] ;  /* 0x00c00200ff0877ac */ /* 0x000f680008000a00 */
[----:B-1----:R-:W-:-:S04]  /*0cd0*/  IMAD.WIDE R12, R2, 0x8, R8 ;  /* 0x00000008020c7825 */ /* 0x002fc800078e0208 */
[----:B--2---:R-:W-:-:S04]  /*0ce0*/  IMAD.WIDE R24, R5, 0x8, R24 ;  /* 0x0000000805187825 */ /* 0x004fc800078e0218 */
[----:B------:R-:W-:Y:S01]  /*0cf0*/  IMAD.WIDE R4, R4, 0x8, R8 ;  /* 0x0000000804047825 */ /* 0x000fe200078e0208 */
[----:B------:R1:W-:Y:S03]  /*0d00*/  STG.E.64 desc[UR6][R24.64], R16 ;  /* 0x0000001018007986 */ /* 0x0003e6000c101b06 */
[----:B------:R-:W-:Y:S01]  /*0d10*/  IMAD.WIDE R22, R3, 0x8, R12 ;  /* 0x0000000803167825 */ /* 0x000fe200078e020c */
[----:B------:R-:W2:Y:S04]  /*0d20*/  LDG.E.64 R18, desc[UR6][R12.64] ;  /* 0x000000060c127981 */ /* 0x000ea8000c1e1b00 */
[----:B------:R-:W2:Y:S04]  /*0d30*/  LDG.E.64 R4, desc[UR6][R4.64] ;  /* 0x0000000604047981 */ /* 0x000ea8000c1e1b00 */
[----:B------:R-:W2:Y:S01]  /*0d40*/  LDG.E.64 R22, desc[UR6][R22.64] ;  /* 0x0000000616167981 */ /* 0x000ea2000c1e1b00 */
[----:B------:R-:W-:Y:S01]  /*0d50*/  CS2R R8, SRZ ;  /* 0x0000000000087805 */ /* 0x000fe2000001ff00 */
[----:B---3--:R-:W-:-:S05]  /*0d60*/  @P1 IMAD.WIDE R26, R2, 0x8, R26 ;  /* 0x00000008021a1825 */ /* 0x008fca00078e021a */
[----:B------:R3:W3:Y:S01]  /*0d70*/  @P1 LDG.E.64 R8, desc[UR6][R26.64] ;  /* 0x000000061a081981 */ /* 0x0006e2000c1e1b00 */
[----:B0-----:R-:W-:-:S08]  /*0d80*/  DFMA R32, -R10, R28, 1 ;  /* 0x3ff000000a20742b */ /* 0x001fd0000000011c */
[----:B------:R-:W-:-:S08]  /*0d90*/  DFMA R32, R32, R32, R32 ;  /* 0x000000202020722b */ /* 0x000fd00000000020 */
[----:B------:R-:W-:Y:S01]  /*0da0*/  DFMA R32, R28, R32, R28 ;  /* 0x000000201c20722b */ /* 0x000fe2000000001c */
[----:B-1----:R-:W-:Y:S01]  /*0db0*/  IMAD.MOV.U32 R24, RZ, RZ, 0x0 ;  /* 0x00000000ff187424 */ /* 0x002fe200078e00ff */
[----:B------:R-:W-:Y:S01]  /*0dc0*/  @P1 MOV R24, 0x0 ;  /* 0x0000000000181802 */ /* 0x000fe20000000f00 */
[----:B------:R-:W-:Y:S02]  /*0dd0*/  IMAD.MOV.U32 R25, RZ, RZ, 0x3fe00000 ;  /* 0x3fe00000ff197424 */ /* 0x000fe400078e00ff */
[----:B------:R-:W-:-:S06]  /*0de0*/  @P1 IMAD.MOV.U32 R25, RZ, RZ, 0x3ff00000 ;  /* 0x3ff00000ff191424 */ /* 0x000fcc00078e00ff */
[----:B----4-:R-:W-:-:S08]  /*0df0*/  DMUL R24, R24, UR4 ;  /* 0x0000000418187c28 */ /* 0x010fd00008000000 */
[----:B-----5:R-:W-:Y:S01]  /*0e00*/  DMUL R24, R24, UR8 ;  /* 0x0000000818187c28 */ /* 0x020fe20008000000 */
[----:B------:R-:W-:Y:S01]  /*0e10*/  BSSY.RECONVERGENT B0, `(.L_x_6) ;  /* 0x0000015000007945 */ /* 0x000fe20003800200 */
[----:B--2---:R-:W-:Y:S02]  /*0e20*/  DADD R16, R18, R18 ;  /* 0x0000000012107229 */ /* 0x004fe40000000012 */
[----:B------:R-:W-:Y:S02]  /*0e30*/  DADD R22, R22, R4 ;  /* 0x0000000016167229 */ /* 0x000fe40000000004 */
[----:B------:R-:W-:-:S06]  /*0e40*/  DFMA R4, -R10, R32, 1 ;  /* 0x3ff000000a04742b */ /* 0x000fcc0000000120 */
[----:B------:R-:W-:Y:S02]  /*0e50*/  DADD R22, R22, -R16 ;  /* 0x0000000016167229 */ /* 0x000fe40000000810 */
[----:B------:R-:W-:-:S08]  /*0e60*/  DFMA R32, R32, R4, R32 ;  /* 0x000000042020722b */ /* 0x000fd00000000020 */
[----:B------:R-:W-:-:S08]  /*0e70*/  DMUL R4, R32, R22 ;  /* 0x0000001620047228 */ /* 0x000fd00000000000 */
[----:B---3--:R-:W-:-:S08]  /*0e80*/  DFMA R26, -R10, R4, R22 ;  /* 0x000000040a1a722b */ /* 0x008fd00000000116 */
[----:B------:R-:W-:Y:S01]  /*0e90*/  DFMA R4, R32, R26, R4 ;  /* 0x0000001a2004722b */ /* 0x000fe20000000004 */
[----:B------:R-:W-:-:S09]  /*0ea0*/  FSETP.GEU.AND P1, PT, |R23|, 6.5827683646048100446e-37, PT ;  /* 0x036000001700780b */ /* 0x000fd20003f2e200 */
[----:B------:R-:W-:-:S05]  /*0eb0*/  FFMA R0, RZ, R11, R5 ;  /* 0x0000000bff007223 */ /* 0x000fca0000000005 */
[----:B------:R-:W-:Y:S01]  /*0ec0*/  FSETP.GT.AND P0, PT, |R0|, 1.469367938527859385e-39, PT ;  /* 0x001000000000780b */ /* 0x000fe20003f04200 */
[----:B------:R-:W-:Y:S02]  /*0ed0*/  DFMA R18, R14, R18, -R8 ;  /* 0x000000120e12722b */ /* 0x000fe40000000808 */
[----:B------:R-:W-:-:S10]  /*0ee0*/  DMUL R14, R24, UR8 ;  /* 0x00000008180e7c28 */ /* 0x000fd40008000000 */
[----:B------:R-:W-:Y:S05]  /*0ef0*/  @P0 BRA P1, `(.L_x_7) ;  /* 0x0000000000180947 */ /* 0x000fea0000800000 */
[----:B------:R-:W-:Y:S01]  /*0f00*/  IMAD.MOV.U32 R26, RZ, RZ, R10 ;  /* 0x000000ffff1a7224 */ /* 0x000fe200078e000a */
[----:B------:R-:W-:Y:S01]  /*0f10*/  MOV R0, 0xf40 ;  /* 0x00000f4000007802 */ /* 0x000fe20000000f00 */
[----:B------:R-:W-:-:S07]  /*0f20*/  IMAD.MOV.U32 R27, RZ, RZ, R11 ;  /* 0x000000ffff1b7224 */ /* 0x000fce00078e000b */
[----:B------:R-:W-:Y:S05]  /*0f30*/  CALL.REL.NOINC `($__internal_0_$__cuda_sm20_div_rn_f64_full) ;  /* 0x0000000400047944 */ /* 0x000fea0003c00000 */
[----:B------:R-:W-:Y:S01]  /*0f40*/  MOV R4, R8 ;  /* 0x0000000800047202 */ /* 0x000fe20000000f00 */
[----:B------:R-:W-:-:S07]  /*0f50*/  IMAD.MOV.U32 R5, RZ, RZ, R7 ;  /* 0x000000ffff057224 */ /* 0x000fce00078e0007 */
.L_x_7:
[----:B------:R-:W-:Y:S05]  /*0f60*/  BSYNC.RECONVERGENT B0 ;  /* 0x0000000000007941 */ /* 0x000fea0003800200 */
.L_x_6:
[----:B------:R-:W0:Y:S01]  /*0f70*/  LDC.64 R8, c[0x0][0x388] ;  /* 0x0000e200ff087b82 */ /* 0x000e220000000a00 */
[----:B------:R-:W-:-:S07]  /*0f80*/  IMAD.IADD R3, R6, 0x1, R3 ;  /* 0x0000000106037824 */ /* 0x000fce00078e0203 */
[----:B------:R-:W1:Y:S01]  /*0f90*/  LDC R7, c[0x0][0x3a4] ;  /* 0x0000e900ff077b82 */ /* 0x000e620000000800 */
[----:B0-----:R-:W-:-:S06]  /*0fa0*/  IMAD.WIDE R8, R3, 0x8, R8 ;  /* 0x0000000803087825 */ /* 0x001fcc00078e0208 */
[----:B------:R-:W2:Y:S01]  /*0fb0*/  LDG.E.64 R8, desc[UR6][R8.64] ;  /* 0x0000000608087981 */ /* 0x000ea2000c1e1b00 */
[----:B-1----:R-:W-:-:S06]  /*0fc0*/  IMAD.WIDE R6, R7, 0x8, R12 ;  /* 0x0000000807067825 */ /* 0x002fcc00078e020c */
[----:B------:R-:W2:Y:S01]  /*0fd0*/  LDG.E.64 R6, desc[UR6][R6.64] ;  /* 0x0000000606067981 */ /* 0x000ea2000c1e1b00 */
[----:B------:R-:W0:Y:S01]  /*0fe0*/  MUFU.RCP64H R11, R21 ;  /* 0x00000015000b7308 */ /* 0x000e220000001800 */
[----:B------:R-:W-:-:S06]  /*0ff0*/  IMAD.MOV.U32 R10, RZ, RZ, 0x1 ;  /* 0x00000001ff0a7424 */ /* 0x000fcc00078e00ff */
[----:B0-----:R-:W-:-:S08]  /*1000*/  DFMA R22, -R20, R10, 1 ;  /* 0x3ff000001416742b */ /* 0x001fd0000000010a */
[----:B------:R-:W-:-:S08]  /*1010*/  DFMA R22, R22, R22, R22 ;  /* 0x000000161616722b */ /* 0x000fd00000000016 */
[----:B------:R-:W-:-:S08]  /*1020*/  DFMA R24, R10, R22, R10 ;  /* 0x000000160a18722b */ /* 0x000fd0000000000a */
[----:B------:R-:W-:-:S08]  /*1030*/  DFMA R26, -R20, R24, 1 ;  /* 0x3ff00000141a742b */ /* 0x000fd00000000118 */
[----:B------:R-:W-:Y:S01]  /*1040*/  DFMA R26, R24, R26, R24 ;  /* 0x0000001a181a722b */ /* 0x000fe20000000018 */
[----:B------:R-:W-:Y:S01]  /*1050*/  BSSY.RECONVERGENT B0, `(.L_x_8) ;  /* 0x000000f000007945 */ /* 0x000fe20003800200 */
[----:B--2---:R-:W-:-:S08]  /*1060*/  DADD R10, R6, R8 ;  /* 0x00000000060a7229 */ /* 0x004fd00000000008 */
[----:B------:R-:W-:-:S08]  /*1070*/  DADD R22, -R16, R10 ;  /* 0x0000000010167229 */ /* 0x000fd0000000010a */
[----:B------:R-:W-:-:S08]  /*1080*/  DMUL R8, R26, R22 ;  /* 0x000000161a087228 */ /* 0x000fd00000000000 */
[----:B------:R-:W-:-:S08]  /*1090*/  DFMA R6, -R20, R8, R22 ;  /* 0x000000081406722b */ /* 0x000fd00000000116 */
[----:B------:R-:W-:Y:S01]  /*10a0*/  DFMA R6, R26, R6, R8 ;  /* 0x000000061a06722b */ /* 0x000fe20000000008 */
[----:B------:R-:W-:-:S09]  /*10b0*/  FSETP.GEU.AND P1, PT, |R23|, 6.5827683646048100446e-37, PT ;  /* 0x036000001700780b */ /* 0x000fd20003f2e200 */
[----:B------:R-:W-:-:S05]  /*10c0*/  FFMA R0, RZ, R21, R7 ;  /* 0x00000015ff007223 */ /* 0x000fca0000000007 */
[----:B------:R-:W-:-:S13]  /*10d0*/  FSETP.GT.AND P0, PT, |R0|, 1.469367938527859385e-39, PT ;  /* 0x001000000000780b */ /* 0x000fda0003f04200 */
[----:B------:R-:W-:Y:S05]  /*10e0*/  @P0 BRA P1, `(.L_x_9) ;  /* 0x0000000000140947 */ /* 0x000fea0000800000 */
[----:B------:R-:W-:Y:S01]  /*10f0*/  MOV R26, R20 ;  /* 0x00000014001a7202 */ /* 0x000fe20000000f00 */
[----:B------:R-:W-:Y:S01]  /*1100*/  IMAD.MOV.U32 R27, RZ, RZ, R21 ;  /* 0x000000ffff1b7224 */ /* 0x000fe200078e0015 */
[----:B------:R-:W-:-:S07]  /*1110*/  MOV R0, 0x1130 ;  /* 0x0000113000007802 */ /* 0x000fce0000000f00 */
[----:B------:R-:W-:Y:S05]  /*1120*/  CALL.REL.NOINC `($__internal_0_$__cuda_sm20_div_rn_f64_full) ;  /* 0x0000000000887944 */ /* 0x000fea0003c00000 */
[----:B------:R-:W-:-:S07]  /*1130*/  IMAD.MOV.U32 R6, RZ, RZ, R8 ;  /* 0x000000ffff067224 */ /* 0x000fce00078e0008 */
.L_x_9:
[----:B------:R-:W-:Y:S05]  /*1140*/  BSYNC.RECONVERGENT B0 ;  /* 0x0000000000007941 */ /* 0x000fea0003800200 */
.L_x_8:
[----:B------:R-:W2:Y:S04]  /*1150*/  LDG.E.64 R8, desc[UR6][R12.64+0x8] ;  /* 0x000008060c087981 */ /* 0x000ea8000c1e1b00 */
[----:B------:R-:W2:Y:S01]  /*1160*/  LDG.E.64 R10, desc[UR6][R12.64+-0x8] ;  /* 0xfffff8060c0a7981 */ /* 0x000ea2000c1e1b00 */
[----:B------:R-:W0:Y:S01]  /*1170*/  MUFU.RCP64H R21, R31 ;  /* 0x0000001f00157308 */ /* 0x000e220000001800 */
[----:B------:R-:W-:Y:S01]  /*1180*/  IMAD.MOV.U32 R20, RZ, RZ, 0x1 ;  /* 0x00000001ff147424 */ /* 0x000fe200078e00ff */
[----:B------:R-:W-:Y:S01]  /*1190*/  BSSY.RECONVERGENT B0, `(.L_x_10) ;  /* 0x0000015000007945 */ /* 0x000fe20003800200 */
[----:B------:R-:W-:-:S04]  /*11a0*/  DADD R4, R6, R4 ;  /* 0x0000000006047229 */ /* 0x000fc80000000004 */
        /* <DEDUP_REMOVED lines=10> */
[----:B------:R-:W-:-:S10]  /*1250*/  DFMA R8, R20, R10, R8 ;  /* 0x0000000a1408722b */ /* 0x000fd40000000008 */
        /* <DEDUP_REMOVED lines=8> */
.L_x_11:
[----:B------:R-:W-:Y:S05]  /*12e0*/  BSYNC.RECONVERGENT B0 ;  /* 0x0000000000007941 */ /* 0x000fea0003800200 */
.L_x_10:
[----:B------:R-:W0:Y:S01]  /*12f0*/  LDC.64 R6, c[0x0][0x390] ;  /* 0x0000e400ff067b82 */ /* 0x000e220000000a00 */
[----:B------:R-:W-:-:S08]  /*1300*/  DADD R4, R4, R8 ;  /* 0x0000000004047229 */ /* 0x000fd00000000008 */
[----:B------:R-:W-:Y:S01]  /*1310*/  DFMA R4, R14, R4, R18 ;  /* 0x000000040e04722b */ /* 0x000fe20000000012 */
[----:B0-----:R-:W-:-:S06]  /*1320*/  IMAD.WIDE R2, R2, 0x8, R6 ;  /* 0x0000000802027825 */ /* 0x001fcc00078e0206 */
[----:B------:R-:W-:Y:S01]  /*1330*/  STG.E.64 desc[UR6][R2.64], R4 ;  /* 0x0000000402007986 */ /* 0x000fe2000c101b06 */
[----:B------:R-:W-:Y:S05]  /*1340*/  EXIT ;  /* 0x000000000000794d */ /* 0x000fea0003800000 */
        .weak           $__internal_0_$__cuda_sm20_div_rn_f64_full
        .type           $__internal_0_$__cuda_sm20_div_rn_f64_full,@function
        .size           $__internal_0_$__cuda_sm20_div_rn_f64_full,(.L_x_129 - $__internal_0_$__cuda_sm20_div_rn_f64_full)
$__internal_0_$__cuda_sm20_div_rn_f64_full:
[----:B------:R-:W-:Y:S01]  /*1350*/  FSETP.GEU.AND P3, PT, |R23|, 1.469367938527859385e-39, PT ;  /* 0x001000001700780b */ /* 0x000fe20003f6e200 */
[----:B------:R-:W-:Y:S01]  /*1360*/  IMAD.MOV.U32 R36, RZ, RZ, R22 ;  /* 0x000000ffff247224 */ /* 0x000fe200078e0016 */
[C---:B------:R-:W-:Y:S01]  /*1370*/  FSETP.GEU.AND P0, PT, |R27|.reuse, 1.469367938527859385e-39, PT ;  /* 0x001000001b00780b */ /* 0x040fe20003f0e200 */
[----:B------:R-:W-:Y:S01]  /*1380*/  IMAD.MOV.U32 R38, RZ, RZ, 0x1 ;  /* 0x00000001ff267424 */ /* 0x000fe200078e00ff */
[----:B------:R-:W-:Y:S01]  /*1390*/  LOP3.LUT R24, R27, 0x800fffff, RZ, 0xc0, !PT ;  /* 0x800fffff1b187812 */ /* 0x000fe200078ec0ff */
[----:B------:R-:W-:Y:S01]  /*13a0*/  BSSY.RECONVERGENT B1, `(.L_x_12) ;  /* 0x0000057000017945 */ /* 0x000fe20003800200 */
[----:B------:R-:W-:Y:S02]  /*13b0*/  LOP3.LUT R7, R23, 0x7ff00000, RZ, 0xc0, !PT ;  /* 0x7ff0000017077812 */ /* 0x000fe400078ec0ff */
[----:B------:R-:W-:Y:S01]  /*13c0*/  LOP3.LUT R25, R24, 0x3ff00000, RZ, 0xfc, !PT ;  /* 0x3ff0000018197812 */ /* 0x000fe200078efcff */
[----:B------:R-:W-:Y:S01]  /*13d0*/  IMAD.MOV.U32 R24, RZ, RZ, R26 ;  /* 0x000000ffff187224 */ /* 0x000fe200078e001a */
[----:B------:R-:W-:-:S03]  /*13e0*/  LOP3.LUT R34, R27, 0x7ff00000, RZ, 0xc0, !PT ;  /* 0x7ff000001b227812 */ /* 0x000fc600078ec0ff */
[----:B------:R-:W-:Y:S01]  /*13f0*/  @!P3 LOP3.LUT R8, R27, 0x7ff00000, RZ, 0xc0, !PT ;  /* 0x7ff000001b08b812 */ /* 0x000fe200078ec0ff */
[----:B------:R-:W-:Y:S01]  /*1400*/  @!P3 IMAD.MOV.U32 R28, RZ, RZ, RZ ;  /* 0x000000ffff1cb224 */ /* 0x000fe200078e00ff */
[----:B------:R-:W-:Y:S01]  /*1410*/  @!P0 DMUL R24, R26, 8.98846567431157953865e+307 ;  /* 0x7fe000001a188828 */ /* 0x000fe20000000000 */
[C---:B------:R-:W-:Y:S02]  /*1420*/  ISETP.GE.U32.AND P2, PT, R7.reuse, R34, PT ;  /* 0x000000220700720c */ /* 0x040fe40003f46070 */
[----:B------:R-:W-:Y:S02]  /*1430*/  @!P3 ISETP.GE.U32.AND P4, PT, R7, R8, PT ;  /* 0x000000080700b20c */ /* 0x000fe40003f86070 */
[----:B------:R-:W-:Y:S01]  /*1440*/  MOV R8, 0x1ca00000 ;  /* 0x1ca0000000087802 */ /* 0x000fe20000000f00 */
[----:B------:R-:W0:Y:S03]  /*1450*/  MUFU.RCP64H R39, R25 ;  /* 0x0000001900277308 */ /* 0x000e260000001800 */
[----:B------:R-:W-:-:S02]  /*1460*/  @!P3 SEL R29, R8, 0x63400000, !P4 ;  /* 0x63400000081db807 */ /* 0x000fc40006000000 */
[----:B------:R-:W-:Y:S02]  /*1470*/  SEL R9, R8, 0x63400000, !P2 ;  /* 0x6340000008097807 */ /* 0x000fe40005000000 */
[--C-:B------:R-:W-:Y:S02]  /*1480*/  @!P3 LOP3.LUT R29, R29, 0x80000000, R23.reuse, 0xf8, !PT ;  /* 0x800000001d1db812 */ /* 0x100fe400078ef817 */
[----:B------:R-:W-:Y:S02]  /*1490*/  LOP3.LUT R37, R9, 0x800fffff, R23, 0xf8, !PT ;  /* 0x800fffff09257812 */ /* 0x000fe400078ef817 */
[----:B------:R-:W-:Y:S02]  /*14a0*/  @!P3 LOP3.LUT R29, R29, 0x100000, RZ, 0xfc, !PT ;  /* 0x001000001d1db812 */ /* 0x000fe400078efcff */
[----:B------:R-:W-:Y:S02]  /*14b0*/  MOV R9, R7 ;  /* 0x0000000700097202 */ /* 0x000fe40000000f00 */
[----:B------:R-:W-:-:S02]  /*14c0*/  @!P0 LOP3.LUT R34, R25, 0x7ff00000, RZ, 0xc0, !PT ;  /* 0x7ff0000019228812 */ /* 0x000fc400078ec0ff */
[----:B------:R-:W-:Y:S02]  /*14d0*/  @!P3 DFMA R36, R36, 2, -R28 ;  /* 0x400000002424b82b */ /* 0x000fe4000000081c */
[----:B0-----:R-:W-:-:S08]  /*14e0*/  DFMA R28, R38, -R24, 1 ;  /* 0x3ff00000261c742b */ /* 0x001fd00000000818 */
[----:B------:R-:W-:Y:S01]  /*14f0*/  DFMA R28, R28, R28, R28 ;  /* 0x0000001c1c1c722b */ /* 0x000fe2000000001c */
[----:B------:R-:W-:-:S05]  /*1500*/  @!P3 LOP3.LUT R9, R37, 0x7ff00000, RZ, 0xc0, !PT ;  /* 0x7ff000002509b812 */ /* 0x000fca00078ec0ff */
[----:B------:R-:W-:Y:S02]  /*1510*/  VIADD R35, R9, 0xffffffff ;  /* 0xffffffff09237836 */ /* 0x000fe40000000000 */
[----:B------:R-:W-:-:S03]  /*1520*/  DFMA R38, R38, R28, R38 ;  /* 0x0000001c2626722b */ /* 0x000fc60000000026 */
[----:B------:R-:W-:Y:S01]  /*1530*/  ISETP.GT.U32.AND P0, PT, R35, 0x7feffffe, PT ;  /* 0x7feffffe2300780c */ /* 0x000fe20003f04070 */
[----:B------:R-:W-:-:S04]  /*1540*/  VIADD R35, R34, 0xffffffff ;  /* 0xffffffff22237836 */ /* 0x000fc80000000000 */
[----:B------:R-:W-:Y:S01]  /*1550*/  DFMA R40, R38, -R24, 1 ;  /* 0x3ff000002628742b */ /* 0x000fe20000000818 */
[----:B------:R-:W-:-:S07]  /*1560*/  ISETP.GT.U32.OR P0, PT, R35, 0x7feffffe, P0 ;  /* 0x7feffffe2300780c */ /* 0x000fce0000704470 */
[----:B------:R-:W-:-:S08]  /*1570*/  DFMA R40, R38, R40, R38 ;  /* 0x000000282628722b */ /* 0x000fd00000000026 */
[----:B------:R-:W-:-:S08]  /*1580*/  DMUL R38, R40, R36 ;  /* 0x0000002428267228 */ /* 0x000fd00000000000 */
[----:B------:R-:W-:-:S08]  /*1590*/  DFMA R28, R38, -R24, R36 ;  /* 0x80000018261c722b */ /* 0x000fd00000000024 */
[----:B------:R-:W-:Y:S01]  /*15a0*/  DFMA R28, R40, R28, R38 ;  /* 0x0000001c281c722b */ /* 0x000fe20000000026 */
[----:B------:R-:W-:Y:S10]  /*15b0*/  @P0 BRA `(.L_x_13) ;  /* 0x0000000000740947 */ /* 0x000ff40003800000 */
[----:B------:R-:W-:-:S04]  /*15c0*/  LOP3.LUT R22, R27, 0x7ff00000, RZ, 0xc0, !PT ;  /* 0x7ff000001b167812 */ /* 0x000fc800078ec0ff */
[CC--:B------:R-:W-:Y:S02]  /*15d0*/  VIADDMNMX R9, R7.reuse, -R22.reuse, 0xb9600000, !PT ;  /* 0xb960000007097446 */ /* 0x0c0fe40007800916 */
[----:B------:R-:W-:Y:S01]  /*15e0*/  ISETP.GE.U32.AND P0, PT, R7, R22, PT ;  /* 0x000000160700720c */ /* 0x000fe20003f06070 */
[----:B------:R-:W-:Y:S01]  /*15f0*/  IMAD.MOV.U32 R22, RZ, RZ, RZ ;  /* 0x000000ffff167224 */ /* 0x000fe200078e00ff */
[----:B------:R-:W-:Y:S02]  /*1600*/  VIMNMX R9, PT, PT, R9, 0x46a00000, PT ;  /* 0x46a0000009097848 */ /* 0x000fe40003fe0100 */
[----:B------:R-:W-:-:S05]  /*1610*/  SEL R8, R8, 0x63400000, !P0 ;  /* 0x6340000008087807 */ /* 0x000fca0004000000 */
[----:B------:R-:W-:-:S05]  /*1620*/  IMAD.IADD R8, R9, 0x1, -R8 ;  /* 0x0000000109087824 */ /* 0x000fca00078e0a08 */
[----:B------:R-:W-:-:S06]  /*1630*/  IADD3 R23, PT, PT, R8, 0x7fe00000, RZ ;  /* 0x7fe0000008177810 */ /* 0x000fcc0007ffe0ff */
[----:B------:R-:W-:-:S10]  /*1640*/  DMUL R38, R28, R22 ;  /* 0x000000161c267228 */ /* 0x000fd40000000000 */
[----:B------:R-:W-:-:S13]  /*1650*/  FSETP.GTU.AND P0, PT, |R39|, 1.469367938527859385e-39, PT ;  /* 0x001000002700780b */ /* 0x000fda0003f0c200 */
[----:B------:R-:W-:Y:S05]  /*1660*/  @P0 BRA `(.L_x_14) ;  /* 0x0000000000a80947 */ /* 0x000fea0003800000 */
[----:B------:R-:W-:-:S06]  /*1670*/  DFMA R24, R28, -R24, R36 ;  /* 0x800000181c18722b */ /* 0x000fcc0000000024 */
[----:B------:R-:W-:-:S04]  /*1680*/  IMAD.MOV.U32 R24, RZ, RZ, RZ ;  /* 0x000000ffff187224 */ /* 0x000fc800078e00ff */
[C---:B------:R-:W-:Y:S02]  /*1690*/  FSETP.NEU.AND P0, PT, R25.reuse, RZ, PT ;  /* 0x000000ff1900720b */ /* 0x040fe40003f0d000 */
[----:B------:R-:W-:-:S04]  /*16a0*/  LOP3.LUT R26, R25, 0x80000000, R27, 0x48, !PT ;  /* 0x80000000191a7812 */ /* 0x000fc800078e481b */
[----:B------:R-:W-:-:S07]  /*16b0*/  LOP3.LUT R25, R26, R23, RZ, 0xfc, !PT ;  /* 0x000000171a197212 */ /* 0x000fce00078efcff */
[----:B------:R-:W-:Y:S05]  /*16c0*/  @!P0 BRA `(.L_x_14) ;  /* 0x0000000000908947 */ /* 0x000fea0003800000 */
[----:B------:R-:W-:Y:S01]  /*16d0*/  IMAD.MOV R23, RZ, RZ, -R8 ;  /* 0x000000ffff177224 */ /* 0x000fe200078e0a08 */
[----:B------:R-:W-:Y:S02]  /*16e0*/  MOV R22, RZ ;  /* 0x000000ff00167202 */ /* 0x000fe40000000f00 */
[----:B------:R-:W-:-:S04]  /*16f0*/  IADD3 R8, PT, PT, -R8, -0x43300000, RZ ;  /* 0xbcd0000008087810 */ /* 0x000fc80007ffe1ff */
[----:B------:R-:W-:Y:S02]  /*1700*/  DFMA R22, R38, -R22, R28 ;  /* 0x800000162616722b */ /* 0x000fe4000000001c */
[----:B------:R-:W-:-:S08]  /*1710*/  DMUL.RP R28, R28, R24 ;  /* 0x000000181c1c7228 */ /* 0x000fd00000008000 */
[----:B------:R-:W-:Y:S02]  /*1720*/  FSETP.NEU.AND P0, PT, |R23|, R8, PT ;  /* 0x000000081700720b */ /* 0x000fe40003f0d200 */
[----:B------:R-:W-:Y:S02]  /*1730*/  LOP3.LUT R26, R29, R26, RZ, 0x3c, !PT ;  /* 0x0000001a1d1a7212 */ /* 0x000fe400078e3cff */
[----:B------:R-:W-:Y:S02]  /*1740*/  FSEL R8, R28, R38, !P0 ;  /* 0x000000261c087208 */ /* 0x000fe40004000000 */
[----:B------:R-:W-:-:S03]  /*1750*/  FSEL R9, R26, R39, !P0 ;  /* 0x000000271a097208 */ /* 0x000fc60004000000 */
[----:B------:R-:W-:Y:S02]  /*1760*/  IMAD.MOV.U32 R38, RZ, RZ, R8 ;  /* 0x000000ffff267224 */ /* 0x000fe400078e0008 */
[----:B------:R-:W-:Y:S01]  /*1770*/  IMAD.MOV.U32 R39, RZ, RZ, R9 ;  /* 0x000000ffff277224 */ /* 0x000fe200078e0009 */
[----:B------:R-:W-:Y:S06]  /*1780*/  BRA `(.L_x_14) ;  /* 0x0000000000607947 */ /* 0x000fec0003800000 */
.L_x_13:
[----:B------:R-:W-:-:S14]  /*1790*/  DSETP.NAN.AND P0, PT, R22, R22, PT ;  /* 0x000000161600722a */ /* 0x000fdc0003f08000 */
[----:B------:R-:W-:Y:S05]  /*17a0*/  @P0 BRA `(.L_x_15) ;  /* 0x00000000004c0947 */ /* 0x000fea0003800000 */
[----:B------:R-:W-:-:S14]  /*17b0*/  DSETP.NAN.AND P0, PT, R26, R26, PT ;  /* 0x0000001a1a00722a */ /* 0x000fdc0003f08000 */
[----:B------:R-:W-:Y:S05]  /*17c0*/  @P0 BRA `(.L_x_16) ;  /* 0x0000000000340947 */ /* 0x000fea0003800000 */
[----:B------:R-:W-:Y:S01]  /*17d0*/  ISETP.NE.AND P0, PT, R9, R34, PT ;  /* 0x000000220900720c */ /* 0x000fe20003f05270 */
[----:B------:R-:W-:Y:S01]  /*17e0*/  IMAD.MOV.U32 R39, RZ, RZ, -0x80000 ;  /* 0xfff80000ff277424 */ /* 0x000fe200078e00ff */
[----:B------:R-:W-:-:S11]  /*17f0*/  MOV R38, 0x0 ;  /* 0x0000000000267802 */ /* 0x000fd60000000f00 */
[----:B------:R-:W-:Y:S05]  /*1800*/  @!P0 BRA `(.L_x_14) ;  /* 0x0000000000408947 */ /* 0x000fea0003800000 */
[----:B------:R-:W-:Y:S02]  /*1810*/  ISETP.NE.AND P0, PT, R9, 0x7ff00000, PT ;  /* 0x7ff000000900780c */ /* 0x000fe40003f05270 */
[----:B------:R-:W-:Y:S02]  /*1820*/  LOP3.LUT R23, R23, 0x80000000, R27, 0x48, !PT ;  /* 0x8000000017177812 */ /* 0x000fe400078e481b */
[----:B------:R-:W-:-:S13]  /*1830*/  ISETP.EQ.OR P0, PT, R34, RZ, !P0 ;  /* 0x000000ff2200720c */ /* 0x000fda0004702670 */
[----:B------:R-:W-:Y:S01]  /*1840*/  @P0 LOP3.LUT R7, R23, 0x7ff00000, RZ, 0xfc, !PT ;  /* 0x7ff0000017070812 */ /* 0x000fe200078efcff */
[----:B------:R-:W-:Y:S01]  /*1850*/  @!P0 IMAD.MOV.U32 R38, RZ, RZ, RZ ;  /* 0x000000ffff268224 */ /* 0x000fe200078e00ff */
[----:B------:R-:W-:Y:S01]  /*1860*/  @!P0 MOV R39, R23 ;  /* 0x0000001700278202 */ /* 0x000fe20000000f00 */
[----:B------:R-:W-:Y:S02]  /*1870*/  @P0 IMAD.MOV.U32 R38, RZ, RZ, RZ ;  /* 0x000000ffff260224 */ /* 0x000fe400078e00ff */
[----:B------:R-:W-:Y:S01]  /*1880*/  @P0 IMAD.MOV.U32 R39, RZ, RZ, R7 ;  /* 0x000000ffff270224 */ /* 0x000fe200078e0007 */
[----:B------:R-:W-:Y:S06]  /*1890*/  BRA `(.L_x_14) ;  /* 0x00000000001c7947 */ /* 0x000fec0003800000 */
.L_x_16:
[----:B------:R-:W-:Y:S02]  /*18a0*/  LOP3.LUT R7, R27, 0x80000, RZ, 0xfc, !PT ;  /* 0x000800001b077812 */ /* 0x000fe400078efcff */
[----:B------:R-:W-:-:S03]  /*18b0*/  MOV R38, R26 ;  /* 0x0000001a00267202 */ /* 0x000fc60000000f00 */
[----:B------:R-:W-:Y:S01]  /*18c0*/  IMAD.MOV.U32 R39, RZ, RZ, R7 ;  /* 0x000000ffff277224 */ /* 0x000fe200078e0007 */
[----:B------:R-:W-:Y:S06]  /*18d0*/  BRA `(.L_x_14) ;  /* 0x00000000000c7947 */ /* 0x000fec0003800000 */
.L_x_15:
[----:B------:R-:W-:Y:S01]  /*18e0*/  LOP3.LUT R7, R23, 0x80000, RZ, 0xfc, !PT ;  /* 0x0008000017077812 */ /* 0x000fe200078efcff */
[----:B------:R-:W-:-:S03]  /*18f0*/  IMAD.MOV.U32 R38, RZ, RZ, R22 ;  /* 0x000000ffff267224 */ /* 0x000fc600078e0016 */
[----:B------:R-:W-:-:S07]  /*1900*/  MOV R39, R7 ;  /* 0x0000000700277202 */ /* 0x000fce0000000f00 */
.L_x_14:
[----:B------:R-:W-:Y:S05]  /*1910*/  BSYNC.RECONVERGENT B1 ;  /* 0x0000000000017941 */ /* 0x000fea0003800200 */
.L_x_12:
[----:B------:R-:W-:Y:S01]  /*1920*/  MOV R22, R0 ;  /* 0x0000000000167202 */ /* 0x000fe20000000f00 */
[----:B------:R-:W-:Y:S02]  /*1930*/  IMAD.MOV.U32 R23, RZ, RZ, 0x0 ;  /* 0x00000000ff177424 */ /* 0x000fe400078e00ff */
[----:B------:R-:W-:Y:S02]  /*1940*/  IMAD.MOV.U32 R8, RZ, RZ, R38 ;  /* 0x000000ffff087224 */ /* 0x000fe400078e0026 */
[----:B------:R-:W-:Y:S01]  /*1950*/  IMAD.MOV.U32 R7, RZ, RZ, R39 ;  /* 0x000000ffff077224 */ /* 0x000fe200078e0027 */
[----:B------:R-:W-:Y:S06]  /*1960*/  RET.REL.NODEC R22 `(_Z13prepare_layerPdS_S_iiiiiiiij) ;  /* 0xffffffe416a47950 */ /* 0x000fec0003c3ffff */
.L_x_17:
[----:B------:R-:W-:-:S00]  /*1970*/  BRA `(.L_x_17) ;  /* 0xfffffffc00fc7947 */ /* 0x000fc0000383ffff */
[----:B------:R-:W-:-:S00]  /*1980*/  NOP ;  /* 0x0000000000007918 */ /* 0x000fc00000000000 */
[----:B------:R-:W-:-:S00]  /*1990*/  NOP ;  /* 0x0000000000007918 */ /* 0x000fc00000000000 */
[----:B------:R-:W-:-:S00]  /*19a0*/  NOP ;  /* 0x0000000000007918 */ /* 0x000fc00000000000 */
[----:B------:R-:W-:-:S00]  /*19b0*/  NOP ;  /* 0x0000000000007918 */ /* 0x000fc00000000000 */
[----:B------:R-:W-:-:S00]  /*19c0*/  NOP ;  /* 0x0000000000007918 */ /* 0x000fc00000000000 */
[----:B------:R-:W-:-:S00]  /*19d0*/  NOP ;  /* 0x0000000000007918 */ /* 0x000fc00000000000 */
[----:B------:R-:W-:-:S00]  /*19e0*/  NOP ;  /* 0x0000000000007918 */ /* 0x000fc00000000000 */
[----:B------:R-:W-:-:S00]  /*19f0*/  NOP ;  /* 0x0000000000007918 */ /* 0x000fc00000000000 */
.L_x_129:


//--------------------- .text._Z6layer1PdS_iiiiiiiiiS_S_ --------------------------
	.section	.text._Z6layer1PdS_iiiiiiiiiS_S_,"ax",@progbits
	.align	128
        .global         _Z6layer1PdS_iiiiiiiiiS_S_
        .type           _Z6layer1PdS_iiiiiiiiiS_S_,@function
        .size           _Z6layer1PdS_iiiiiiiiiS_S_,(.L_x_131 - _Z6layer1PdS_iiiiiiiiiS_S_)
        .other          _Z6layer1PdS_iiiiiiiiiS_S_,@"STO_CUDA_ENTRY STV_DEFAULT"
_Z6layer1PdS_iiiiiiiiiS_S_:
.text._Z6layer1PdS_iiiiiiiiiS_S_:
[----:B------:R-:W0:Y:S01]  /*0000*/  LDC R1, c[0x0][0x37c] ;  /* 0x0000df00ff017b82 */ /* 0x000e220000000800 */
[----:B------:R-:W1:Y:S07]  /*0010*/  S2R R0, SR_TID.Y ;  /* 0x0000000000007919 */ /* 0x000e6e0000002200 */
[----:B------:R-:W2:Y:S01]  /*0020*/  LDC R4, c[0x0][0x360] ;  /* 0x0000d800ff047b82 */ /* 0x000ea20000000800 */
[----:B------:R-:W3:Y:S01]  /*0030*/  LDCU.128 UR8, c[0x0][0x3a0] ;  /* 0x00007400ff0877ac */ /* 0x000ee20008000c00 */
[----:B0-----:R-:W-:Y:S01]  /*0040*/  VIADD R1, R1, 0xffffffd8 ;  /* 0xffffffd801017836 */ /* 0x001fe20000000000 */
[----:B------:R-:W0:Y:S01]  /*0050*/  S2R R2, SR_TID.Z ;  /* 0x0000000000027919 */ /* 0x000e220000002300 */
[----:B------:R-:W4:Y:S01]  /*0060*/  LDCU UR7, c[0x0][0x39c] ;  /* 0x00007380ff0777ac */ /* 0x000f220008000800 */
[----:B------:R-:W2:Y:S03]  /*0070*/  S2R R3, SR_TID.X ;  /* 0x0000000000037919 */ /* 0x000ea60000002100 */
[----:B------:R-:W1:Y:S08]  /*0080*/  LDC R5, c[0x0][0x364] ;  /* 0x0000d900ff057b82 */ /* 0x000e700000000800 */
[----:B------:R-:W1:Y:S08]  /*0090*/  S2UR UR5, SR_CTAID.Y ;  /* 0x00000000000579c3 */ /* 0x000e700000002600 */
[----:B------:R-:W0:Y:S08]  /*00a0*/  S2UR UR6, SR_CTAID.Z ;  /* 0x00000000000679c3 */ /* 0x000e300000002700 */
[----:B------:R-:W0:Y:S08]  /*00b0*/  LDC R9, c[0x0][0x368] ;  /* 0x0000da00ff097b82 */ /* 0x000e300000000800 */
[----:B------:R-:W2:Y:S01]  /*00c0*/  S2UR UR4, SR_CTAID.X ;  /* 0x00000000000479c3 */ /* 0x000ea20000002500 */
[----:B-1----:R-:W-:Y:S01]  /*00d0*/  IMAD R5, R5, UR5, R0 ;  /* 0x0000000505057c24 */ /* 0x002fe2000f8e0200 */
[----:B------:R-:W1:Y:S04]  /*00e0*/  LDCU UR5, c[0x0][0x3b0] ;  /* 0x00007600ff0577ac */ /* 0x000e680008000800 */
[----:B---3--:R-:W-:-:S04]  /*00f0*/  ISETP.GT.AND P1, PT, R5, UR11, PT ;  /* 0x0000000b05007c0c */ /* 0x008fc8000bf24270 */
[----:B------:R-:W-:Y:S01]  /*0100*/  ISETP.GE.AND P1, PT, R5, UR8, !P1 ;  /* 0x0000000805007c0c */ /* 0x000fe2000cf26270 */
[----:B0-----:R-:W-:-:S05]  /*0110*/  IMAD R9, R9, UR6, R2 ;  /* 0x0000000609097c24 */ /* 0x001fca000f8e0202 */
[----:B------:R-:W-:Y:S01]  /*0120*/  ISETP.GT.AND P0, PT, R9, UR10, PT ;  /* 0x0000000a09007c0c */ /* 0x000fe2000bf04270 */
[----:B--2---:R-:W-:-:S03]  /*0130*/  IMAD R4, R4, UR4, R3 ;  /* 0x0000000404047c24 */ /* 0x004fc6000f8e0203 */
[----:B----4-:R-:W-:-:S04]  /*0140*/  ISETP.GE.AND P0, PT, R9, UR7, !P0 ;  /* 0x0000000709007c0c */ /* 0x010fc8000c706270 */
[----:B------:R-:W-:-:S04]  /*0150*/  PLOP3.LUT P0, PT, P0, P1, PT, 0x80, 0x8 ;  /* 0x000000000008781c */ /* 0x000fc80000703070 */
[----:B------:R-:W-:-:S04]  /*0160*/  ISETP.LT.OR P0, PT, R4, UR9, !P0 ;  /* 0x0000000904007c0c */ /* 0x000fc8000c701670 */
[----:B-1----:R-:W-:-:S13]  /*0170*/  ISETP.GT.OR P0, PT, R4, UR5, P0 ;  /* 0x0000000504007c0c */ /* 0x002fda0008704670 */
[----:B------:R-:W-:Y:S05]  /*0180*/  @P0 EXIT ;  /* 0x000000000000094d */ /* 0x000fea0003800000 */
[----:B------:R-:W0:Y:S01]  /*0190*/  LDCU UR6, c[0x0][0x394] ;  /* 0x00007280ff0677ac */ /* 0x000e220008000800 */
[----:B------:R-:W1:Y:S01]  /*01a0*/  LDC.64 R6, c[0x0][0x380] ;  /* 0x0000e000ff067b82 */ /* 0x000e620000000a00 */
[----:B------:R-:W2:Y:S01]  /*01b0*/  LDCU UR7, c[0x0][0x398] ;  /* 0x00007300ff0777ac */ /* 0x000ea20008000800 */
[----:B------:R-:W3:Y:S06]  /*01c0*/  LDCU.64 UR4, c[0x0][0x358] ;  /* 0x00006b00ff0477ac */ /* 0x000eec0008000a00 */
[----:B------:R-:W4:Y:S01]  /*01d0*/  LDC.64 R24, c[0x3][0x18] ;  /* 0x00c00600ff187b82 */ /* 0x000f220000000a00 */
[----:B0-----:R-:W-:-:S02]  /*01e0*/  IMAD R30, R9, UR6, RZ ;  /* 0x00000006091e7c24 */ /* 0x001fc4000f8e02ff */
[----:B------:R-:W-:Y:S02]  /*01f0*/  IMAD R11, RZ, RZ, -UR6 ;  /* 0x80000006ff0b7e24 */ /* 0x000fe4000f8e02ff */
[C---:B------:R-:W-:Y:S02]  /*0200*/  VIADD R2, R30.reuse, UR6 ;  /* 0x000000061e027c36 */ /* 0x040fe40008000000 */
[----:B--2---:R-:W-:Y:S02]  /*0210*/  IMAD R3, R5, UR7, R4 ;  /* 0x0000000705037c24 */ /* 0x004fe4000f8e0204 */
[----:B------:R-:W-:Y:S02]  /*0220*/  IMAD R8, R11, 0x2, R2 ;  /* 0x000000020b087824 */ /* 0x000fe400078e0202 */
[--C-:B------:R-:W-:Y:S02]  /*0230*/  IMAD R0, R30, UR7, R3.reuse ;  /* 0x000000071e007c24 */ /* 0x100fe4000f8e0203 */
[----:B------:R-:W-:-:S02]  /*0240*/  IMAD R11, R2, UR7, R3 ;  /* 0x00000007020b7c24 */ /* 0x000fc4000f8e0203 */
[----:B------:R-:W-:Y:S02]  /*0250*/  IMAD R13, R8, UR7, R3 ;  /* 0x00000007080d7c24 */ /* 0x000fe4000f8e0203 */
[----:B-1----:R-:W-:-:S04]  /*0260*/  IMAD.WIDE R14, R0, 0x8, R6 ;  /* 0x00000008000e7825 */ /* 0x002fc800078e0206 */
[--C-:B------:R-:W-:Y:S01]  /*0270*/  IMAD.WIDE R2, R11, 0x8, R6.reuse ;  /* 0x000000080b027825 */ /* 0x100fe200078e0206 */
[----:B---3--:R-:W2:Y:S03]  /*0280*/  LDG.E.64 R16, desc[UR4][R14.64] ;  /* 0x000000040e107981 */ /* 0x008ea6000c1e1b00 */
[----:B------:R-:W-:Y:S02]  /*0290*/  IMAD.WIDE R6, R13, 0x8, R6 ;  /* 0x000000080d067825 */ /* 0x000fe400078e0206 */
[----:B------:R-:W3:Y:S04]  /*02a0*/  LDG.E.64 R2, desc[UR4][R2.64] ;  /* 0x0000000402027981 */ /* 0x000ee8000c1e1b00 */
[----:B------:R-:W3:Y:S01]  /*02b0*/  LDG.E.64 R6, desc[UR4][R6.64] ;  /* 0x0000000406067981 */ /* 0x000ee2000c1e1b00 */
[----:B----4-:R-:W-:-:S06]  /*02c0*/  DMUL R24, R24, R24 ;  /* 0x0000001818187228 */ /* 0x010fcc0000000000 */
        /* <DEDUP_REMOVED lines=8> */
[----:B--2---:R-:W-:Y:S02]  /*0350*/  DADD R18, R16, R16 ;  /* 0x0000000010127229 */ /* 0x004fe40000000010 */
[----:B---3--:R-:W-:-:S08]  /*0360*/  DADD R2, R2, R6 ;  /* 0x0000000002027229 */ /* 0x008fd00000000006 */
[----:B------:R-:W-:-:S08]  /*0370*/  DADD R20, R2, -R18 ;  /* 0x0000000002147229 */ /* 0x000fd00000000812 */
[----:B------:R-:W-:-:S08]  /*0380*/  DMUL R2, R20, R10 ;  /* 0x0000000a14027228 */ /* 0x000fd00000000000 */
[----:B------:R-:W-:-:S08]  /*0390*/  DFMA R6, -R24, R2, R20 ;  /* 0x000000021806722b */ /* 0x000fd00000000114 */
[----:B------:R-:W-:Y:S01]  /*03a0*/  DFMA R2, R10, R6, R2 ;  /* 0x000000060a02722b */ /* 0x000fe20000000002 */
[----:B------:R-:W-:-:S09]  /*03b0*/  FSETP.GEU.AND P1, PT, |R21|, 6.5827683646048100446e-37, PT ;  /* 0x036000001500780b */ /* 0x000fd20003f2e200 */
[----:B------:R-:W-:-:S05]  /*03c0*/  FFMA R6, RZ, R25, R3 ;  /* 0x00000019ff067223 */ /* 0x000fca0000000003 */
[----:B------:R-:W-:-:S13]  /*03d0*/  FSETP.GT.AND P0, PT, |R6|, 1.469367938527859385e-39, PT ;  /* 0x001000000600780b */ /* 0x000fda0003f04200 */
[----:B------:R-:W-:Y:S05]  /*03e0*/  @P0 BRA P1, `(.L_x_19) ;  /* 0x0000000000100947 */ /* 0x000fea0000800000 */
[----:B------:R-:W-:-:S07]  /*03f0*/  MOV R6, 0x410 ;  /* 0x0000041000067802 */ /* 0x000fce0000000f00 */
[----:B------:R-:W-:Y:S05]  /*0400*/  CALL.REL.NOINC `($__internal_1_$__cuda_sm20_div_rn_f64_full) ;  /* 0x0000001800bc7944 */ /* 0x000fea0003c00000 */
[----:B------:R-:W-:Y:S02]  /*0410*/  IMAD.MOV.U32 R2, RZ, RZ, R10 ;  /* 0x000000ffff027224 */ /* 0x000fe400078e000a */
[----:B------:R-:W-:-:S07]  /*0420*/  IMAD.MOV.U32 R3, RZ, RZ, R11 ;  /* 0x000000ffff037224 */ /* 0x000fce00078e000b */
.L_x_19:
[----:B------:R-:W-:Y:S05]  /*0430*/  BSYNC.RECONVERGENT B0 ;  /* 0x0000000000007941 */ /* 0x000fea0003800200 */
.L_x_18:
[----:B------:R-:W0:Y:S08]  /*0440*/  LDC R8, c[0x0][0x398] ;  /* 0x0000e600ff087b82 */ /* 0x000e300000000800 */
[----:B------:R-:W1:Y:S08]  /*0450*/  LDC.64 R10, c[0x0][0x380] ;  /* 0x0000e000ff0a7b82 */ /* 0x000e700000000a00 */
[----:B------:R-:W2:Y:S01]  /*0460*/  LDC.64 R24, c[0x3][0x20] ;  /* 0x00c00800ff187b82 */ /* 0x000ea20000000a00 */
[----:B0-----:R-:W-:-:S02]  /*0470*/  IMAD R6, R5, R8, R8 ;  /* 0x0000000805067224 */ /* 0x001fc400078e0208 */
[----:B------:R-:W-:-:S04]  /*0480*/  IMAD.MOV R7, RZ, RZ, -R8 ;  /* 0x000000ffff077224 */ /* 0x000fc800078e0a08 */
[----:B------:R-:W-:-:S04]  /*0490*/  IMAD R7, R7, 0x2, R6 ;  /* 0x0000000207077824 */ /* 0x000fc800078e0206 */
[----:B------:R-:W-:-:S04]  /*04a0*/  IMAD.IADD R7, R4, 0x1, R7 ;  /* 0x0000000104077824 */ /* 0x000fc800078e0207 */
[----:B------:R-:W-:Y:S02]  /*04b0*/  IMAD R13, R30, R8, R7 ;  /* 0x000000081e0d7224 */ /* 0x000fe400078e0207 */
[----:B------:R-:W-:-:S04]  /*04c0*/  IMAD.WIDE R6, R8, 0x8, R14 ;  /* 0x0000000808067825 */ /* 0x000fc800078e020e */
[----:B-1----:R-:W-:Y:S02]  /*04d0*/  IMAD.WIDE R10, R13, 0x8, R10 ;  /* 0x000000080d0a7825 */ /* 0x002fe400078e020a */
[----:B------:R-:W3:Y:S04]  /*04e0*/  LDG.E.64 R6, desc[UR4][R6.64] ;  /* 0x0000000406067981 */ /* 0x000ee8000c1e1b00 */
[----:B------:R-:W3:Y:S01]  /*04f0*/  LDG.E.64 R10, desc[UR4][R10.64] ;  /* 0x000000040a0a7981 */ /* 0x000ee2000c1e1b00 */
[----:B--2---:R-:W-:Y:S01]  /*0500*/  DMUL R24, R24, R24 ;  /* 0x0000001818187228 */ /* 0x004fe20000000000 */
[----:B------:R-:W-:Y:S01]  /*0510*/  IMAD.MOV.U32 R12, RZ, RZ, 0x1 ;  /* 0x00000001ff0c7424 */ /* 0x000fe200078e00ff */
[----:B------:R-:W-:Y:S04]  /*0520*/  BSSY.RECONVERGENT B0, `(.L_x_20) ;  /* 0x0000014000007945 */ /* 0x000fe80003800200 */
[----:B------:R-:W0:Y:S02]  /*0530*/  MUFU.RCP64H R13, R25 ;  /* 0x00000019000d7308 */ /* 0x000e240000001800 */
[----:B0-----:R-:W-:-:S08]  /*0540*/  DFMA R20, -R24, R12, 1 ;  /* 0x3ff000001814742b */ /* 0x001fd0000000010c */
[----:B------:R-:W-:-:S08]  /*0550*/  DFMA R20, R20, R20, R20 ;  /* 0x000000141414722b */ /* 0x000fd00000000014 */
[----:B------:R-:W-:-:S08]  /*0560*/  DFMA R20, R12, R20, R12 ;  /* 0x000000140c14722b */ /* 0x000fd0000000000c */
[----:B------:R-:W-:-:S08]  /*0570*/  DFMA R22, -R24, R20, 1 ;  /* 0x3ff000001816742b */ /* 0x000fd00000000114 */
[----:B------:R-:W-:Y:S02]  /*0580*/  DFMA R22, R20, R22, R20 ;  /* 0x000000161416722b */ /* 0x000fe40000000014 */
[----:B---3--:R-:W-:-:S08]  /*0590*/  DADD R12, R6, R10 ;  /* 0x00000000060c7229 */ /* 0x008fd0000000000a */
        /* <DEDUP_REMOVED lines=8> */
[----:B------:R-:W-:-:S07]  /*0620*/  MOV R6, 0x640 ;  /* 0x0000064000067802 */ /* 0x000fce0000000f00 */
[----:B------:R-:W-:Y:S05]  /*0630*/  CALL.REL.NOINC `($__internal_1_$__cuda_sm20_div_rn_f64_full) ;  /* 0x0000001800307944 */ /* 0x000fea0003c00000 */
[----:B------:R-:W-:Y:S02]  /*0640*/  IMAD.MOV.U32 R6, RZ, RZ, R10 ;  /* 0x000000ffff067224 */ /* 0x000fe400078e000a */
[----:B------:R-:W-:-:S07]  /*0650*/  IMAD.MOV.U32 R7, RZ, RZ, R11 ;  /* 0x000000ffff077224 */ /* 0x000fce00078e000b */
.L_x_21:
[----:B------:R-:W-:Y:S05]  /*0660*/  BSYNC.RECONVERGENT B0 ;  /* 0x0000000000007941 */ /* 0x000fea0003800200 */
.L_x_20:
[----:B------:R-:W2:Y:S01]  /*0670*/  LDG.E.64 R10, desc[UR4][R14.64+0x8] ;  /* 0x000008040e0a7981 */ /* 0x000ea2000c1e1b00 */
[----:B------:R-:W0:Y:S03]  /*0680*/  LDC.64 R24, c[0x3][0x28] ;  /* 0x00c00a00ff187b82 */ /* 0x000e260000000a00 */
[----:B------:R-:W2:Y:S01]  /*0690*/  LDG.E.64 R12, desc[UR4][R14.64+-0x8] ;  /* 0xfffff8040e0c7981 */ /* 0x000ea2000c1e1b00 */
[----:B------:R-:W-:Y:S01]  /*06a0*/  IMAD.MOV.U32 R20, RZ, RZ, 0x1 ;  /* 0x00000001ff147424 */ /* 0x000fe200078e00ff */
[----:B------:R-:W1:Y:S01]  /*06b0*/  LDCU.64 UR6, c[0x3][0x8] ;  /* 0x00c00100ff0677ac */ /* 0x000e620008000a00 */
        /* <DEDUP_REMOVED lines=9> */
[----:B------:R-:W-:Y:S01]  /*0750*/  DFMA R12, R22, R12, R22 ;  /* 0x0000000c160c722b */ /* 0x000fe20000000016 */
[----:B------:R-:W1:Y:S07]  /*0760*/  LDC.64 R18, c[0x3][0x10] ;  /* 0x00c00400ff127b82 */ /* 0x000e6e0000000a00 */
[----:B------:R-:W-:Y:S01]  /*0770*/  DMUL R10, R20, R12 ;  /* 0x0000000c140a7228 */ /* 0x000fe20000000000 */
[----:B------:R-:W-:-:S07]  /*0780*/  FSETP.GEU.AND P1, PT, |R21|, 6.5827683646048100446e-37, PT ;  /* 0x036000001500780b */ /* 0x000fce0003f2e200 */
[----:B------:R-:W-:-:S08]  /*0790*/  DFMA R14, -R24, R10, R20 ;  /* 0x0000000a180e722b */ /* 0x000fd00000000114 */
[----:B------:R-:W-:Y:S02]  /*07a0*/  DFMA R10, R12, R14, R10 ;  /* 0x0000000e0c0a722b */ /* 0x000fe4000000000a */
[----:B-1----:R-:W-:Y:S02]  /*07b0*/  DMUL R12, R18, UR6 ;  /* 0x00000006120c7c28 */ /* 0x002fe40008000000 */
[----:B------:R-:W-:-:S06]  /*07c0*/  DADD R14, R6, R2 ;  /* 0x00000000060e7229 */ /* 0x000fcc0000000002 */
[----:B------:R-:W-:Y:S01]  /*07d0*/  FFMA R8, RZ, R25, R11 ;  /* 0x00000019ff087223 */ /* 0x000fe2000000000b */
[----:B------:R-:W-:-:S04]  /*07e0*/  DMUL R12, R12, R18 ;  /* 0x000000120c0c7228 */ /* 0x000fc80000000000 */
[----:B------:R-:W-:-:S04]  /*07f0*/  FSETP.GT.AND P0, PT, |R8|, 1.469367938527859385e-39, PT ;  /* 0x001000000800780b */ /* 0x000fc80003f04200 */
[----:B------:R-:W-:-:S09]  /*0800*/  DMUL R2, R12, 0.5 ;  /* 0x3fe000000c027828 */ /* 0x000fd20000000000 */
[----:B------:R-:W-:Y:S05]  /*0810*/  @P0 BRA P1, `(.L_x_23) ;  /* 0x0000000000080947 */ /* 0x000fea0000800000 */
[----:B------:R-:W-:-:S07]  /*0820*/  MOV R6, 0x840 ;  /* 0x0000084000067802 */ /* 0x000fce0000000f00 */
[----:B------:R-:W-:Y:S05]  /*0830*/  CALL.REL.NOINC `($__internal_1_$__cuda_sm20_div_rn_f64_full) ;  /* 0x0000001400b07944 */ /* 0x000fea0003c00000 */
.L_x_23:
[----:B------:R-:W-:Y:S05]  /*0840*/  BSYNC.RECONVERGENT B0 ;  /* 0x0000000000007941 */ /* 0x000fea0003800200 */
.L_x_22:
[----:B------:R-:W0:Y:S01]  /*0850*/  LDC.64 R6, c[0x3][RZ] ;  /* 0x00c00000ff067b82 */ /* 0x000e220000000a00 */
[----:B------:R-:W1:Y:S01]  /*0860*/  LDCU.64 UR6, c[0x3][0x30] ;  /* 0x00c00600ff0677ac */ /* 0x000e620008000a00 */
[----:B------:R-:W-:-:S06]  /*0870*/  DADD R14, R14, R10 ;  /* 0x000000000e0e7229 */ /* 0x000fcc000000000a */
[----:B------:R-:W2:Y:S02]  /*0880*/  LDC.64 R18, c[0x0][0x388] ;  /* 0x0000e200ff127b82 */ /* 0x000ea40000000a00 */
[----:B------:R-:W-:-:S06]  /*0890*/  DFMA R2, R14, R2, R16 ;  /* 0x000000020e02722b */ /* 0x000fcc0000000010 */
[----:B------:R-:W1:Y:S01]  /*08a0*/  LDC.64 R12, c[0x3][0x10] ;  /* 0x00c00400ff0c7b82 */ /* 0x000e620000000a00 */
[----:B0-----:R-:W-:Y:S01]  /*08b0*/  DADD R6, R6, R6 ;  /* 0x0000000006067229 */ /* 0x001fe20000000006 */
[----:B--2---:R-:W-:-:S05]  /*08c0*/  IMAD.WIDE R14, R0, 0x8, R18 ;  /* 0x00000008000e7825 */ /* 0x004fca00078e0212 */
[----:B------:R0:W-:Y:S02]  /*08d0*/  STG.E.64 desc[UR4][R14.64], R2 ;  /* 0x000000020e007986 */ /* 0x0001e4000c101b04 */
[----:B-1----:R-:W-:-:S08]  /*08e0*/  DFMA R12, R12, UR6, R6 ;  /* 0x000000060c0c7c2b */ /* 0x002fd00008000006 */
[----:B------:R-:W-:-:S14]  /*08f0*/  DSETP.NEU.AND P0, PT, |R12|, +INF , PT ;  /* 0x7ff000000c00742a */ /* 0x000fdc0003f0d200 */
[----:B------:R-:W-:Y:S01]  /*0900*/  @!P0 DMUL R10, RZ, R12 ;  /* 0x0000000cff0a8228 */ /* 0x000fe20000000000 */
[----:B------:R-:W-:Y:S01]  /*0910*/  @!P0 IMAD.MOV.U32 R8, RZ, RZ, 0x1 ;  /* 0x00000001ff088424 */ /* 0x000fe200078e00ff */
[----:B0-----:R-:W-:Y:S09]  /*0920*/  @!P0 BRA `(.L_x_24) ;  /* 0x0000000000688947 */ /* 0x001ff20003800000 */
[----:B------:R-:W-:Y:S01]  /*0930*/  UMOV UR6, 0x6dc9c883 ;  /* 0x6dc9c88300067882 */ /* 0x000fe20000000000 */
[----:B------:R-:W-:Y:S01]  /*0940*/  UMOV UR7, 0x3fe45f30 ;  /* 0x3fe45f3000077882 */ /* 0x000fe20000000000 */
[C---:B------:R-:W-:Y:S02]  /*0950*/  DSETP.GE.AND P0, PT, |R12|.reuse, 2.14748364800000000000e+09, PT ;  /* 0x41e000000c00742a */ /* 0x040fe40003f06200 */
[----:B------:R-:W-:Y:S01]  /*0960*/  DMUL R14, R12, UR6 ;  /* 0x000000060c0e7c28 */ /* 0x000fe20008000000 */
[----:B------:R-:W-:Y:S01]  /*0970*/  UMOV UR6, 0x54442d18 ;  /* 0x54442d1800067882 */ /* 0x000fe20000000000 */
[----:B------:R-:W-:-:S04]  /*0980*/  UMOV UR7, 0x3ff921fb ;  /* 0x3ff921fb00077882 */ /* 0x000fc80000000000 */
[----:B------:R-:W0:Y:S08]  /*0990*/  F2I.F64 R8, R14 ;  /* 0x0000000e00087311 */ /* 0x000e300000301100 */
[----:B0-----:R-:W0:Y:S02]  /*09a0*/  I2F.F64 R10, R8 ;  /* 0x00000008000a7312 */ /* 0x001e240000201c00 */
[----:B0-----:R-:W-:Y:S01]  /*09b0*/  DFMA R16, R10, -UR6, R12 ;  /* 0x800000060a107c2b */ /* 0x001fe2000800000c */
[----:B------:R-:W-:Y:S01]  /*09c0*/  UMOV UR6, 0x33145c00 ;  /* 0x33145c0000067882 */ /* 0x000fe20000000000 */
[----:B------:R-:W-:-:S06]  /*09d0*/  UMOV UR7, 0x3c91a626 ;  /* 0x3c91a62600077882 */ /* 0x000fcc0000000000 */
[----:B------:R-:W-:Y:S01]  /*09e0*/  DFMA R16, R10, -UR6, R16 ;  /* 0x800000060a107c2b */ /* 0x000fe20008000010 */
[----:B------:R-:W-:Y:S01]  /*09f0*/  UMOV UR6, 0x252049c0 ;  /* 0x252049c000067882 */ /* 0x000fe20000000000 */
[----:B------:R-:W-:-:S06]  /*0a00*/  UMOV UR7, 0x397b839a ;  /* 0x397b839a00077882 */ /* 0x000fcc0000000000 */
[----:B------:R-:W-:Y:S01]  /*0a10*/  DFMA R10, R10, -UR6, R16 ;  /* 0x800000060a0a7c2b */ /* 0x000fe20008000010 */
[----:B------:R-:W-:Y:S10]  /*0a20*/  @!P0 BRA `(.L_x_25) ;  /* 0x0000000000248947 */ /* 0x000ff40003800000 */
[----:B------:R-:W-:Y:S01]  /*0a30*/  BSSY.RECONVERGENT B0, `(.L_x_26) ;  /* 0x0000005000007945 */ /* 0x000fe20003800200 */
[----:B------:R-:W-:Y:S01]  /*0a40*/  IMAD.MOV.U32 R20, RZ, RZ, R12 ;  /* 0x000000ffff147224 */ /* 0x000fe200078e000c */
[----:B------:R-:W-:Y:S01]  /*0a50*/  MOV R8, 0xa80 ;  /* 0x00000a8000087802 */ /* 0x000fe20000000f00 */
[----:B------:R-:W-:-:S07]  /*0a60*/  IMAD.MOV.U32 R11, RZ, RZ, R13 ;  /* 0x000000ffff0b7224 */ /* 0x000fce00078e000d */
[----:B------:R-:W-:Y:S05]  /*0a70*/  CALL.REL.NOINC `($_Z6layer1PdS_iiiiiiiiiS_S_$__internal_trig_reduction_slowpathd) ;  /* 0x0000001800907944 */ /* 0x000fea0003c00000 */
[----:B------:R-:W-:Y:S05]  /*0a80*/  BSYNC.RECONVERGENT B0 ;  /* 0x0000000000007941 */ /* 0x000fea0003800200 */
.L_x_26:
[----:B------:R-:W-:Y:S02]  /*0a90*/  IMAD.MOV.U32 R8, RZ, RZ, R12 ;  /* 0x000000ffff087224 */ /* 0x000fe400078e000c */
[----:B------:R-:W-:Y:S02]  /*0aa0*/  IMAD.MOV.U32 R10, RZ, RZ, R20 ;  /* 0x000000ffff0a7224 */ /* 0x000fe400078e0014 */
[----:B------:R-:W-:-:S07]  /*0ab0*/  IMAD.MOV.U32 R11, RZ, RZ, R21 ;  /* 0x000000ffff0b7224 */ /* 0x000fce00078e0015 */
.L_x_25:
[----:B------:R-:W-:-:S07]  /*0ac0*/  VIADD R8, R8, 0x1 ;  /* 0x0000000108087836 */ /* 0x000fce0000000000 */
.L_x_24:
[----:B------:R-:W0:Y:S01]  /*0ad0*/  LDCU.64 UR6, c[0x4][0x8] ;  /* 0x01000100ff0677ac */ /* 0x000e220008000a00 */
[C---:B------:R-:W-:Y:S01]  /*0ae0*/  IMAD.SHL.U32 R12, R8.reuse, 0x40, RZ ;  /* 0x00000040080c7824 */ /* 0x040fe200078e00ff */
[----:B------:R-:W-:Y:S01]  /*0af0*/  LOP3.LUT R24, R8, 0x1, RZ, 0xc0, !PT ;  /* 0x0000000108187812 */ /* 0x000fe200078ec0ff */
[----:B------:R-:W-:Y:S01]  /*0b00*/  IMAD.MOV.U32 R28, RZ, RZ, 0x20fd8164 ;  /* 0x20fd8164ff1c7424 */ /* 0x000fe200078e00ff */
[----:B------:R-:W1:Y:S02]  /*0b10*/  LDCU.64 UR8, c[0x3][0x18] ;  /* 0x00c00300ff0877ac */ /* 0x000e640008000a00 */
[----:B------:R-:W-:-:S04]  /*0b20*/  LOP3.LUT R12, R12, 0x40, RZ, 0xc0, !PT ;  /* 0x000000400c0c7812 */ /* 0x000fc800078ec0ff */
[----:B0-----:R-:W-:Y:S01]  /*0b30*/  IADD3 R26, P0, PT, R12, UR6, RZ ;  /* 0x000000060c1a7c10 */ /* 0x001fe2000ff1e0ff */
[----:B------:R-:W0:Y:S04]  /*0b40*/  LDCU UR6, c[0x3][0x3c] ;  /* 0x00c00780ff0677ac */ /* 0x000e280008000800 */
[----:B------:R-:W-:-:S05]  /*0b50*/  IMAD.X R27, RZ, RZ, UR7, P0 ;  /* 0x00000007ff1b7e24 */ /* 0x000fca00080e06ff */
[----:B------:R-:W2:Y:S04]  /*0b60*/  LDG.E.128.CONSTANT R12, desc[UR4][R26.64] ;  /* 0x000000041a0c7981 */ /* 0x000ea8000c1e9d00 */
[----:B------:R-:W3:Y:S04]  /*0b70*/  LDG.E.128.CONSTANT R16, desc[UR4][R26.64+0x10] ;  /* 0x000010041a107981 */ /* 0x000ee8000c1e9d00 */
[----:B------:R4:W5:Y:S01]  /*0b80*/  LDG.E.128.CONSTANT R20, desc[UR4][R26.64+0x20] ;  /* 0x000020041a147981 */ /* 0x000962000c1e9d00 */
[----:B------:R-:W-:Y:S01]  /*0b90*/  ISETP.NE.U32.AND P0, PT, R24, 0x1, PT ;  /* 0x000000011800780c */ /* 0x000fe20003f05070 */
[----:B------:R-:W-:Y:S01]  /*0ba0*/  IMAD.MOV.U32 R24, RZ, RZ, 0x3da8ff83 ;  /* 0x3da8ff83ff187424 */ /* 0x000fe200078e00ff */
[----:B-1----:R-:W-:Y:S01]  /*0bb0*/  DMUL R6, R6, UR8 ;  /* 0x0000000806067c28 */ /* 0x002fe20008000000 */
[----:B------:R-:W-:Y:S01]  /*0bc0*/  BSSY.RECONVERGENT B0, `(.L_x_27) ;  /* 0x000002c000007945 */ /* 0x000fe20003800200 */
[----:B------:R-:W-:-:S02]  /*0bd0*/  FSEL R28, R28, -8.06006814911005101289e+34, !P0 ;  /* 0xf9785eba1c1c7808 */ /* 0x000fc40004000000 */
[----:B------:R-:W-:Y:S01]  /*0be0*/  FSEL R29, -R24, 0.11223486810922622681, !P0 ;  /* 0x3de5db65181d7808 */ /* 0x000fe20004000100 */
[----:B------:R-:W-:Y:S01]  /*0bf0*/  DMUL R24, R10, R10 ;  /* 0x0000000a0a187228 */ /* 0x000fe20000000000 */
[----:B----4-:R-:W1:Y:S02]  /*0c00*/  LDC R26, c[0x3][0x50] ;  /* 0x00c01400ff1a7b82 */ /* 0x010e640000000800 */
[----:B-1----:R-:W-:-:S05]  /*0c10*/  IADD3 R9, PT, PT, R9, -0x1, R26 ;  /* 0xffffffff09097810 */ /* 0x002fca0007ffe01a */
[----:B--2---:R-:W-:-:S08]  /*0c20*/  DFMA R12, R24, R28, R12 ;  /* 0x0000001c180c722b */ /* 0x004fd0000000000c */
[----:B------:R-:W-:Y:S02]  /*0c30*/  DFMA R28, R24, R12, R14 ;  /* 0x0000000c181c722b */ /* 0x000fe4000000000e */
[----:B------:R-:W1:Y:S01]  /*0c40*/  LDC.64 R12, c[0x3][0x38] ;  /* 0x00c00e00ff0c7b82 */ /* 0x000e620000000a00 */
[----:B0-----:R-:W1:Y:S01]  /*0c50*/  MUFU.RCP64H R15, UR6 ;  /* 0x00000006000f7d08 */ /* 0x001e620008001800 */
[----:B------:R-:W-:-:S04]  /*0c60*/  IMAD.MOV.U32 R14, RZ, RZ, 0x1 ;  /* 0x00000001ff0e7424 */ /* 0x000fc800078e00ff */
[----:B---3--:R-:W-:-:S08]  /*0c70*/  DFMA R16, R24, R28, R16 ;  /* 0x0000001c1810722b */ /* 0x008fd00000000010 */
[----:B------:R-:W-:-:S08]  /*0c80*/  DFMA R18, R24, R16, R18 ;  /* 0x000000101812722b */ /* 0x000fd00000000012 */
[----:B-----5:R-:W-:Y:S02]  /*0c90*/  DFMA R18, R24, R18, R20 ;  /* 0x000000121812722b */ /* 0x020fe40000000014 */
[----:B-1----:R-:W-:-:S06]  /*0ca0*/  DFMA R16, R14, -R12, 1 ;  /* 0x3ff000000e10742b */ /* 0x002fcc000000080c */
[----:B------:R-:W-:Y:S02]  /*0cb0*/  DFMA R18, R24, R18, R22 ;  /* 0x000000121812722b */ /* 0x000fe40000000016 */
[----:B------:R-:W-:-:S08]  /*0cc0*/  DFMA R16, R16, R16, R16 ;  /* 0x000000101010722b */ /* 0x000fd00000000010 */
[----:B------:R-:W-:Y:S01]  /*0cd0*/  DFMA R16, R14, R16, R14 ;  /* 0x000000100e10722b */ /* 0x000fe2000000000e */
[----:B------:R-:W0:Y:S07]  /*0ce0*/  I2F.F64 R14, R9 ;  /* 0x00000009000e7312 */ /* 0x000e2e0000201c00 */
[----:B------:R-:W-:Y:S02]  /*0cf0*/  DFMA R26, R16, -R12, 1 ;  /* 0x3ff00000101a742b */ /* 0x000fe4000000080c */
[----:B0-----:R-:W-:-:S06]  /*0d00*/  DMUL R6, R6, R14 ;  /* 0x0000000e06067228 */ /* 0x001fcc0000000000 */
[----:B------:R-:W-:-:S08]  /*0d10*/  DFMA R14, R16, R26, R16 ;  /* 0x0000001a100e722b */ /* 0x000fd00000000010 */
[----:B------:R-:W-:Y:S01]  /*0d20*/  DMUL R16, R6, R14 ;  /* 0x0000000e06107228 */ /* 0x000fe20000000000 */
[----:B------:R-:W-:-:S07]  /*0d30*/  FSETP.GEU.AND P2, PT, |R7|, 6.5827683646048100446e-37, PT ;  /* 0x036000000700780b */ /* 0x000fce0003f4e200 */
[----:B------:R-:W-:Y:S02]  /*0d40*/  DFMA R20, R16, -R12, R6 ;  /* 0x8000000c1014722b */ /* 0x000fe40000000006 */
[----:B------:R-:W-:Y:S02]  /*0d50*/  DFMA R12, R18, R10, R10 ;  /* 0x0000000a120c722b */ /* 0x000fe4000000000a */
[----:B------:R-:W-:-:S04]  /*0d60*/  DFMA R18, R24, R18, 1 ;  /* 0x3ff000001812742b */ /* 0x000fc80000000012 */
[----:B------:R-:W-:-:S06]  /*0d70*/  DFMA R10, R14, R20, R16 ;  /* 0x000000140e0a722b */ /* 0x000fcc0000000010 */
[----:B------:R-:W-:Y:S02]  /*0d80*/  FSEL R14, R18, R12, !P0 ;  /* 0x0000000c120e7208 */ /* 0x000fe40004000000 */
[----:B------:R-:W-:Y:S02]  /*0d90*/  FSEL R15, R19, R13, !P0 ;  /* 0x0000000d130f7208 */ /* 0x000fe40004000000 */
[----:B------:R-:W-:Y:S01]  /*0da0*/  FFMA R9, RZ, UR6, R11 ;  /* 0x00000006ff097c23 */ /* 0x000fe2000800000b */
[----:B------:R-:W-:-:S03]  /*0db0*/  LOP3.LUT P0, RZ, R8, 0x2, RZ, 0xc0, !PT ;  /* 0x0000000208ff7812 */ /* 0x000fc6000780c0ff */
[----:B------:R-:W-:Y:S01]  /*0dc0*/  DADD R12, RZ, -R14 ;  /* 0x00000000ff0c7229 */ /* 0x000fe2000000080e */
[----:B------:R-:W-:-:S09]  /*0dd0*/  FSETP.GT.AND P1, PT, |R9|, 1.469367938527859385e-39, PT ;  /* 0x001000000900780b */ /* 0x000fd20003f24200 */
[----:B------:R-:W-:Y:S02]  /*0de0*/  FSEL R14, R14, R12, !P0 ;  /* 0x0000000c0e0e7208 */ /* 0x000fe40004000000 */
[----:B------:R-:W-:Y:S02]  /*0df0*/  FSEL R15, R15, R13, !P0 ;  /* 0x0000000d0f0f7208 */ /* 0x000fe40004000000 */
[----:B------:R-:W-:Y:S05]  /*0e00*/  @P1 BRA P2, `(.L_x_28) ;  /* 0x00000000001c1947 */ /* 0x000fea0001000000 */
[----:B------:R-:W0:Y:S01]  /*0e10*/  LDCU.64 UR6, c[0x3][0x38] ;  /* 0x00c00700ff0677ac */ /* 0x000e220008000a00 */
[----:B------:R-:W-:Y:S01]  /*0e20*/  IMAD.MOV.U32 R20, RZ, RZ, R6 ;  /* 0x000000ffff147224 */ /* 0x000fe200078e0006 */
[----:B------:R-:W-:Y:S01]  /*0e30*/  MOV R6, 0xe80 ;  /* 0x00000e8000067802 */ /* 0x000fe20000000f00 */
[----:B------:R-:W-:Y:S02]  /*0e40*/  IMAD.MOV.U32 R21, RZ, RZ, R7 ;  /* 0x000000ffff157224 */ /* 0x000fe400078e0007 */
[----:B0-----:R-:W-:Y:S02]  /*0e50*/  IMAD.U32 R24, RZ, RZ, UR6 ;  /* 0x00000006ff187e24 */ /* 0x001fe4000f8e00ff */
[----:B------:R-:W-:-:S07]  /*0e60*/  IMAD.U32 R25, RZ, RZ, UR7 ;  /* 0x00000007ff197e24 */ /* 0x000fce000f8e00ff */
[----:B------:R-:W-:Y:S05]  /*0e70*/  CALL.REL.NOINC `($__internal_1_$__cuda_sm20_div_rn_f64_full) ;  /* 0x0000001000207944 */ /* 0x000fea0003c00000 */
.L_x_28:
[----:B------:R-:W-:Y:S05]  /*0e80*/  BSYNC.RECONVERGENT B0 ;  /* 0x0000000000007941 */ /* 0x000fea0003800200 */
.L_x_27:
[----:B------:R-:W-:Y:S01]  /*0e90*/  DSETP.NEU.AND P0, PT, |R10|, +INF , PT ;  /* 0x7ff000000a00742a */ /* 0x000fe20003f0d200 */
[----:B------:R-:W-:-:S13]  /*0ea0*/  BSSY.RECONVERGENT B0, `(.L_x_29) ;  /* 0x000001a000007945 */ /* 0x000fda0003800200 */
[----:B------:R-:W-:Y:S01]  /*0eb0*/  @!P0 DMUL R6, RZ, R10 ;  /* 0x0000000aff068228 */ /* 0x000fe20000000000 */
[----:B------:R-:W-:Y:S01]  /*0ec0*/  @!P0 IMAD.MOV.U32 R24, RZ, RZ, RZ ;  /* 0x000000ffff188224 */ /* 0x000fe200078e00ff */
[----:B------:R-:W-:Y:S09]  /*0ed0*/  @!P0 BRA `(.L_x_30) ;  /* 0x0000000000588947 */ /* 0x000ff20003800000 */
[----:B------:R-:W-:Y:S01]  /*0ee0*/  UMOV UR6, 0x6dc9c883 ;  /* 0x6dc9c88300067882 */ /* 0x000fe20000000000 */
[----:B------:R-:W-:Y:S01]  /*0ef0*/  UMOV UR7, 0x3fe45f30 ;  /* 0x3fe45f3000077882 */ /* 0x000fe20000000000 */
[C---:B------:R-:W-:Y:S02]  /*0f00*/  DSETP.GE.AND P0, PT, |R10|.reuse, 2.14748364800000000000e+09, PT ;  /* 0x41e000000a00742a */ /* 0x040fe40003f06200 */
[----:B------:R-:W-:Y:S01]  /*0f10*/  DMUL R24, R10, UR6 ;  /* 0x000000060a187c28 */ /* 0x000fe20008000000 */
[----:B------:R-:W-:Y:S01]  /*0f20*/  UMOV UR6, 0x54442d18 ;  /* 0x54442d1800067882 */ /* 0x000fe20000000000 */
[----:B------:R-:W-:-:S08]  /*0f30*/  UMOV UR7, 0x3ff921fb ;  /* 0x3ff921fb00077882 */ /* 0x000fd00000000000 */
        /* <DEDUP_REMOVED lines=10> */
[----:B------:R-:W-:Y:S01]  /*0fe0*/  IMAD.MOV.U32 R20, RZ, RZ, R10 ;  /* 0x000000ffff147224 */ /* 0x000fe200078e000a */
[----:B------:R-:W-:-:S07]  /*0ff0*/  MOV R8, 0x1010 ;  /* 0x0000101000087802 */ /* 0x000fce0000000f00 */
[----:B------:R-:W-:Y:S05]  /*1000*/  CALL.REL.NOINC `($_Z6layer1PdS_iiiiiiiiiS_S_$__internal_trig_reduction_slowpathd) ;  /* 0x00000014002c7944 */ /* 0x000fea0003c00000 */
[----:B------:R-:W-:Y:S02]  /*1010*/  IMAD.MOV.U32 R24, RZ, RZ, R12 ;  /* 0x000000ffff187224 */ /* 0x000fe400078e000c */
[----:B------:R-:W-:Y:S02]  /*1020*/  IMAD.MOV.U32 R6, RZ, RZ, R20 ;  /* 0x000000ffff067224 */ /* 0x000fe400078e0014 */
[----:B------:R-:W-:-:S07]  /*1030*/  IMAD.MOV.U32 R7, RZ, RZ, R21 ;  /* 0x000000ffff077224 */ /* 0x000fce00078e0015 */
.L_x_30:
[----:B------:R-:W-:Y:S05]  /*1040*/  BSYNC.RECONVERGENT B0 ;  /* 0x0000000000007941 */ /* 0x000fea0003800200 */
.L_x_29:
        /* <DEDUP_REMOVED lines=14> */
[----:B------:R-:W-:Y:S02]  /*1130*/  BSSY.RECONVERGENT B0, `(.L_x_31) ;  /* 0x000002d000007945 */ /* 0x000fe40003800200 */
[----:B------:R-:W-:-:S02]  /*1140*/  FSEL R28, R28, -8.06006814911005101289e+34, !P0 ;  /* 0xf9785eba1c1c7808 */ /* 0x000fc40004000000 */
[----:B------:R-:W-:Y:S01]  /*1150*/  FSEL R29, -R12, 0.11223486810922622681, !P0 ;  /* 0x3de5db650c1d7808 */ /* 0x000fe20004000100 */
[----:B------:R-:W-:Y:S01]  /*1160*/  DMUL R12, R6, R6 ;  /* 0x00000006060c7228 */ /* 0x000fe20000000000 */
[----:B----4-:R-:W4:Y:S02]  /*1170*/  LDC R26, c[0x3][0x54] ;  /* 0x00c01500ff1a7b82 */ /* 0x010f240000000800 */
[----:B----4-:R-:W-:-:S05]  /*1180*/  IADD3 R5, PT, PT, R5, -0x1, R26 ;  /* 0xffffffff05057810 */ /* 0x010fca0007ffe01a */
[----:B--2---:R-:W-:-:S08]  /*1190*/  DFMA R8, R12, R28, R8 ;  /* 0x0000001c0c08722b */ /* 0x004fd00000000008 */
[C---:B------:R-:W-:Y:S02]  /*11a0*/  DFMA R10, R12.reuse, R8, R10 ;  /* 0x000000080c0a722b */ /* 0x040fe4000000000a */
[----:B------:R-:W2:Y:S06]  /*11b0*/  LDC.64 R8, c[0x3][0x40] ;  /* 0x00c01000ff087b82 */ /* 0x000eac0000000a00 */
[----:B---3--:R-:W-:Y:S02]  /*11c0*/  DFMA R16, R12, R10, R16 ;  /* 0x0000000a0c10722b */ /* 0x008fe40000000010 */
[----:B0-----:R-:W2:Y:S01]  /*11d0*/  MUFU.RCP64H R11, UR6 ;  /* 0x00000006000b7d08 */ /* 0x001ea20008001800 */
[----:B------:R-:W-:-:S05]  /*11e0*/  IMAD.MOV.U32 R10, RZ, RZ, 0x1 ;  /* 0x00000001ff0a7424 */ /* 0x000fca00078e00ff */
[C---:B------:R-:W-:Y:S01]  /*11f0*/  DFMA R16, R12.reuse, R16, R18 ;  /* 0x000000100c10722b */ /* 0x040fe20000000012 */
[----:B------:R-:W1:Y:S07]  /*1200*/  LDC.64 R18, c[0x3][0x20] ;  /* 0x00c00800ff127b82 */ /* 0x000e6e0000000a00 */
[----:B-----5:R-:W-:Y:S02]  /*1210*/  DFMA R16, R12, R16, R20 ;  /* 0x000000100c10722b */ /* 0x020fe40000000014 */
[----:B--2---:R-:W-:-:S06]  /*1220*/  DFMA R20, R10, -R8, 1 ;  /* 0x3ff000000a14742b */ /* 0x004fcc0000000808 */
[----:B------:R-:W-:Y:S02]  /*1230*/  DFMA R16, R12, R16, R22 ;  /* 0x000000100c10722b */ /* 0x000fe40000000016 */
[----:B------:R-:W-:-:S06]  /*1240*/  DFMA R20, R20, R20, R20 ;  /* 0x000000141414722b */ /* 0x000fcc0000000014 */
[----:B------:R-:W-:Y:S02]  /*1250*/  DFMA R6, R16, R6, R6 ;  /* 0x000000061006722b */ /* 0x000fe40000000006 */
[----:B-1----:R-:W-:Y:S02]  /*1260*/  DMUL R18, R18, UR8 ;  /* 0x0000000812127c28 */ /* 0x002fe40008000000 */
[----:B------:R-:W-:Y:S01]  /*1270*/  DFMA R10, R10, R20, R10 ;  /* 0x000000140a0a722b */ /* 0x000fe2000000000a */
[----:B------:R-:W0:Y:S01]  /*1280*/  I2F.F64 R20, R5 ;  /* 0x0000000500147312 */ /* 0x000e220000201c00 */
[----:B------:R-:W-:-:S06]  /*1290*/  DFMA R12, R12, R16, 1 ;  /* 0x3ff000000c0c742b */ /* 0x000fcc0000000010 */
[----:B------:R-:W-:-:S04]  /*12a0*/  DFMA R26, R10, -R8, 1 ;  /* 0x3ff000000a1a742b */ /* 0x000fc80000000808 */
[----:B------:R-:W-:Y:S02]  /*12b0*/  FSEL R12, R12, R6, !P0 ;  /* 0x000000060c0c7208 */ /* 0x000fe40004000000 */
[----:B------:R-:W-:Y:S02]  /*12c0*/  FSEL R13, R13, R7, !P0 ;  /* 0x000000070d0d7208 */ /* 0x000fe40004000000 */
[----:B------:R-:W-:Y:S01]  /*12d0*/  DFMA R10, R10, R26, R10 ;  /* 0x0000001a0a0a722b */ /* 0x000fe2000000000a */
[----:B------:R-:W-:Y:S01]  /*12e0*/  LOP3.LUT P0, RZ, R24, 0x2, RZ, 0xc0, !PT ;  /* 0x0000000218ff7812 */ /* 0x000fe2000780c0ff */
[----:B0-----:R-:W-:Y:S02]  /*12f0*/  DMUL R20, R18, R20 ;  /* 0x0000001412147228 */ /* 0x001fe40000000000 */
[----:B------:R-:W-:-:S06]  /*1300*/  DADD R6, RZ, -R12 ;  /* 0x00000000ff067229 */ /* 0x000fcc000000080c */
[----:B------:R-:W-:Y:S02]  /*1310*/  DMUL R18, R20, R10 ;  /* 0x0000000a14127228 */ /* 0x000fe40000000000 */
[----:B------:R-:W-:Y:S02]  /*1320*/  FSETP.GEU.AND P1, PT, |R21|, 6.5827683646048100446e-37, PT ;  /* 0x036000001500780b */ /* 0x000fe40003f2e200 */
[----:B------:R-:W-:Y:S02]  /*1330*/  FSEL R6, R12, R6, !P0 ;  /* 0x000000060c067208 */ /* 0x000fe40004000000 */
[----:B------:R-:W-:Y:S02]  /*1340*/  FSEL R7, R13, R7, !P0 ;  /* 0x000000070d077208 */ /* 0x000fe40004000000 */
[----:B------:R-:W-:-:S04]  /*1350*/  DFMA R8, R18, -R8, R20 ;  /* 0x800000081208722b */ /* 0x000fc80000000014 */
[----:B------:R-:W-:-:S04]  /*1360*/  DMUL R14, R14, R6 ;  /* 0x000000060e0e7228 */ /* 0x000fc80000000000 */
[----:B------:R-:W-:-:S10]  /*1370*/  DFMA R10, R10, R8, R18 ;  /* 0x000000080a0a722b */ /* 0x000fd40000000012 */
[----:B------:R-:W-:-:S05]  /*1380*/  FFMA R5, RZ, UR6, R11 ;  /* 0x00000006ff057c23 */ /* 0x000fca000800000b */
[----:B------:R-:W-:-:S13]  /*1390*/  FSETP.GT.AND P0, PT, |R5|, 1.469367938527859385e-39, PT ;  /* 0x001000000500780b */ /* 0x000fda0003f04200 */
[----:B------:R-:W-:Y:S05]  /*13a0*/  @P0 BRA P1, `(.L_x_32) ;  /* 0x0000000000140947 */ /* 0x000fea0000800000 */
[----:B------:R-:W0:Y:S01]  /*13b0*/  LDCU.64 UR6, c[0x3][0x40] ;  /* 0x00c00800ff0677ac */ /* 0x000e220008000a00 */
[----:B------:R-:W-:Y:S01]  /*13c0*/  MOV R6, 0x1400 ;  /* 0x0000140000067802 */ /* 0x000fe20000000f00 */
[----:B0-----:R-:W-:Y:S02]  /*13d0*/  IMAD.U32 R24, RZ, RZ, UR6 ;  /* 0x00000006ff187e24 */ /* 0x001fe4000f8e00ff */
[----:B------:R-:W-:-:S07]  /*13e0*/  IMAD.U32 R25, RZ, RZ, UR7 ;  /* 0x00000007ff197e24 */ /* 0x000fce000f8e00ff */
[----:B------:R-:W-:Y:S05]  /*13f0*/  CALL.REL.NOINC `($__internal_1_$__cuda_sm20_div_rn_f64_full) ;  /* 0x0000000800c07944 */ /* 0x000fea0003c00000 */
.L_x_32:
[----:B------:R-:W-:Y:S05]  /*1400*/  BSYNC.RECONVERGENT B0 ;  /* 0x0000000000007941 */ /* 0x000fea0003800200 */
.L_x_31:
        /* <DEDUP_REMOVED lines=27> */
.L_x_34:
[----:B------:R-:W-:Y:S05]  /*15c0*/  BSYNC.RECONVERGENT B0 ;  /* 0x0000000000007941 */ /* 0x000fea0003800200 */
.L_x_33:
[----:B------:R-:W0:Y:S01]  /*15d0*/  LDCU.64 UR6, c[0x4][0x8] ;  /* 0x01000100ff0677ac */ /* 0x000e220008000a00 */
[C---:B------:R-:W-:Y:S01]  /*15e0*/  IMAD.SHL.U32 R8, R5.reuse, 0x40, RZ ;  /* 0x0000004005087824 */ /* 0x040fe200078e00ff */
[----:B------:R-:W-:Y:S01]  /*15f0*/  LOP3.LUT R12, R5, 0x1, RZ, 0xc0, !PT ;  /* 0x00000001050c7812 */ /* 0x000fe200078ec0ff */
[----:B------:R-:W-:Y:S01]  /*1600*/  IMAD.MOV.U32 R26, RZ, RZ, 0x20fd8164 ;  /* 0x20fd8164ff1a7424 */ /* 0x000fe200078e00ff */
[----:B------:R-:W1:Y:S02]  /*1610*/  LDCU.64 UR8, c[0x3][URZ] ;  /* 0x00c00000ff0877ac */ /* 0x000e640008000a00 */
[----:B------:R-:W-:-:S04]  /*1620*/  LOP3.LUT R8, R8, 0x40, RZ, 0xc0, !PT ;  /* 0x0000004008087812 */ /* 0x000fc800078ec0ff */
[----:B0-----:R-:W-:Y:S01]  /*1630*/  IADD3 R24, P0, PT, R8, UR6, RZ ;  /* 0x0000000608187c10 */ /* 0x001fe2000ff1e0ff */
[----:B------:R-:W-:Y:S01]  /*1640*/  IMAD.MOV.U32 R27, RZ, RZ, 0x3da8ff83 ;  /* 0x3da8ff83ff1b7424 */ /* 0x000fe200078e00ff */
[----:B------:R-:W0:Y:S03]  /*1650*/  LDCU UR6, c[0x3][0x4c] ;  /* 0x00c00980ff0677ac */ /* 0x000e260008000800 */
[----:B------:R-:W-:-:S05]  /*1660*/  IMAD.X R25, RZ, RZ, UR7, P0 ;  /* 0x00000007ff197e24 */ /* 0x000fca00080e06ff */
[----:B------:R-:W2:Y:S04]  /*1670*/  LDG.E.128.CONSTANT R8, desc[UR4][R24.64] ;  /* 0x0000000418087981 */ /* 0x000ea8000c1e9d00 */
[----:B------:R-:W3:Y:S04]  /*1680*/  LDG.E.128.CONSTANT R16, desc[UR4][R24.64+0x10] ;  /* 0x0000100418107981 */ /* 0x000ee8000c1e9d00 */
[----:B------:R4:W5:Y:S01]  /*1690*/  LDG.E.128.CONSTANT R20, desc[UR4][R24.64+0x20] ;  /* 0x0000200418147981 */ /* 0x000962000c1e9d00 */
[----:B------:R-:W-:Y:S01]  /*16a0*/  ISETP.NE.U32.AND P0, PT, R12, 0x1, PT ;  /* 0x000000010c00780c */ /* 0x000fe20003f05070 */
[----:B------:R-:W-:Y:S01]  /*16b0*/  DMUL R12, R6, R6 ;  /* 0x00000006060c7228 */ /* 0x000fe20000000000 */
[----:B------:R-:W-:Y:S02]  /*16c0*/  BSSY.RECONVERGENT B0, `(.L_x_35) ;  /* 0x000002c000007945 */ /* 0x000fe40003800200 */
[----:B------:R-:W-:-:S02]  /*16d0*/  FSEL R26, R26, -8.06006814911005101289e+34, !P0 ;  /* 0xf9785eba1a1a7808 */ /* 0x000fc40004000000 */
[----:B------:R-:W-:-:S06]  /*16e0*/  FSEL R27, -R27, 0.11223486810922622681, !P0 ;  /* 0x3de5db651b1b7808 */ /* 0x000fcc0004000100 */
[C---:B--2---:R-:W-:Y:S01]  /*16f0*/  DFMA R26, R12.reuse, R26, R8 ;  /* 0x0000001a0c1a722b */ /* 0x044fe20000000008 */
[----:B------:R-:W4:Y:S07]  /*1700*/  LDC.64 R8, c[0x3][0x48] ;  /* 0x00c01200ff087b82 */ /* 0x000f2e0000000a00 */
[----:B------:R-:W-:Y:S01]  /*1710*/  DFMA R26, R12, R26, R10 ;  /* 0x0000001a0c1a722b */ /* 0x000fe2000000000a */
[----:B0-----:R-:W4:Y:S01]  /*1720*/  MUFU.RCP64H R11, UR6 ;  /* 0x00000006000b7d08 */ /* 0x001f220008001800 */
[----:B------:R-:W-:-:S06]  /*1730*/  IMAD.MOV.U32 R10, RZ, RZ, 0x1 ;  /* 0x00000001ff0a7424 */ /* 0x000fcc00078e00ff */
[C---:B---3--:R-:W-:Y:S02]  /*1740*/  DFMA R16, R12.reuse, R26, R16 ;  /* 0x0000001a0c10722b */ /* 0x048fe40000000010 */
[----:B------:R-:W0:Y:S06]  /*1750*/  LDC R27, c[0x3][0x58] ;  /* 0x00c01600ff1b7b82 */ /* 0x000e2c0000000800 */
[----:B------:R-:W-:Y:S02]  /*1760*/  DFMA R18, R12, R16, R18 ;  /* 0x000000100c12722b */ /* 0x000fe40000000012 */
[----:B------:R-:W1:Y:S01]  /*1770*/  LDC.64 R16, c[0x3][0x28] ;  /* 0x00c00a00ff107b82 */ /* 0x000e620000000a00 */
[----:B----4-:R-:W-:-:S05]  /*1780*/  DFMA R24, R10, -R8, 1 ;  /* 0x3ff000000a18742b */ /* 0x010fca0000000808 */
[----:B-----5:R-:W-:-:S03]  /*1790*/  DFMA R18, R12, R18, R20 ;  /* 0x000000120c12722b */ /* 0x020fc60000000014 */
[----:B------:R-:W-:-:S05]  /*17a0*/  DFMA R24, R24, R24, R24 ;  /* 0x000000181818722b */ /* 0x000fca0000000018 */
[----:B------:R-:W-:Y:S01]  /*17b0*/  DFMA R18, R12, R18, R22 ;  /* 0x000000120c12722b */ /* 0x000fe20000000016 */
[----:B0-----:R-:W-:Y:S02]  /*17c0*/  IADD3 R4, PT, PT, R4, -0x1, R27 ;  /* 0xffffffff04047810 */ /* 0x001fe40007ffe01b */
[----:B------:R-:W-:Y:S02]  /*17d0*/  DFMA R24, R10, R24, R10 ;  /* 0x000000180a18722b */ /* 0x000fe4000000000a */
[----:B------:R-:W0:Y:S03]  /*17e0*/  I2F.F64 R10, R4 ;  /* 0x00000004000a7312 */ /* 0x000e260000201c00 */
[----:B------:R-:W-:Y:S02]  /*17f0*/  DFMA R6, R18, R6, R6 ;  /* 0x000000061206722b */ /* 0x000fe40000000006 */
[----:B-1----:R-:W-:-:S02]  /*1800*/  DMUL R16, R16, UR8 ;  /* 0x0000000810107c28 */ /* 0x002fc40008000000 */
[----:B------:R-:W-:Y:S02]  /*1810*/  DFMA R26, R24, -R8, 1 ;  /* 0x3ff00000181a742b */ /* 0x000fe40000000808 */
[----:B------:R-:W-:-:S06]  /*1820*/  DFMA R12, R12, R18, 1 ;  /* 0x3ff000000c0c742b */ /* 0x000fcc0000000012 */
[----:B------:R-:W-:Y:S02]  /*1830*/  DFMA R26, R24, R26, R24 ;  /* 0x0000001a181a722b */ /* 0x000fe40000000018 */
[----:B0-----:R-:W-:Y:S02]  /*1840*/  DMUL R20, R16, R10 ;  /* 0x0000000a10147228 */ /* 0x001fe40000000000 */
[----:B------:R-:W-:Y:S02]  /*1850*/  FSEL R12, R12, R6, !P0 ;  /* 0x000000060c0c7208 */ /* 0x000fe40004000000 */
[----:B------:R-:W-:Y:S02]  /*1860*/  FSEL R13, R13, R7, !P0 ;  /* 0x000000070d0d7208 */ /* 0x000fe40004000000 */
[----:B------:R-:W-:Y:S02]  /*1870*/  LOP3.LUT P0, RZ, R5, 0x2, RZ, 0xc0, !PT ;  /* 0x0000000205ff7812 */ /* 0x000fe4000780c0ff */
[----:B------:R-:W-:-:S02]  /*1880*/  DMUL R10, R20, R26 ;  /* 0x0000001a140a7228 */ /* 0x000fc40000000000 */
[----:B------:R-:W-:Y:S01]  /*1890*/  DADD R6, RZ, -R12 ;  /* 0x00000000ff067229 */ /* 0x000fe2000000080c */
[----:B------:R-:W-:-:S05]  /*18a0*/  FSETP.GEU.AND P1, PT, |R21|, 6.5827683646048100446e-37, PT ;  /* 0x036000001500780b */ /* 0x000fca0003f2e200 */
[----:B------:R-:W-:-:S04]  /*18b0*/  DFMA R8, R10, -R8, R20 ;  /* 0x800000080a08722b */ /* 0x000fc80000000014 */
[----:B------:R-:W-:Y:S02]  /*18c0*/  FSEL R4, R12, R6, !P0 ;  /* 0x000000060c047208 */ /* 0x000fe40004000000 */
[----:B------:R-:W-:Y:S02]  /*18d0*/  FSEL R5, R13, R7, !P0 ;  /* 0x000000070d057208 */ /* 0x000fe40004000000 */
[----:B------:R-:W-:-:S04]  /*18e0*/  DFMA R10, R26, R8, R10 ;  /* 0x000000081a0a722b */ /* 0x000fc8000000000a */
[----:B------:R-:W-:-:S06]  /*18f0*/  DMUL R14, R14, R4 ;  /* 0x000000040e0e7228 */ /* 0x000fcc0000000000 */
        /* <DEDUP_REMOVED lines=8> */
.L_x_36:
[----:B------:R-:W-:Y:S05]  /*1980*/  BSYNC.RECONVERGENT B0 ;  /* 0x0000000000007941 */ /* 0x000fea0003800200 */
.L_x_35:
        /* <DEDUP_REMOVED lines=24> */
.L_x_38:
[----:B------:R-:W-:Y:S05]  /*1b10*/  BSYNC.RECONVERGENT B0 ;  /* 0x0000000000007941 */ /* 0x000fea0003800200 */
.L_x_37:
[----:B------:R-:W0:Y:S01]  /*1b20*/  LDCU.64 UR6, c[0x4][0x8] ;  /* 0x01000100ff0677ac */ /* 0x000e220008000a00 */
[----:B------:R-:W-:-:S05]  /*1b30*/  IMAD.SHL.U32 R4, R12, 0x40, RZ ;  /* 0x000000400c047824 */ /* 0x000fca00078e00ff */
[----:B------:R-:W-:-:S04]  /*1b40*/  LOP3.LUT R4, R4, 0x40, RZ, 0xc0, !PT ;  /* 0x0000004004047812 */ /* 0x000fc800078ec0ff */
[----:B0-----:R-:W-:-:S05]  /*1b50*/  IADD3 R24, P0, PT, R4, UR6, RZ ;  /* 0x0000000604187c10 */ /* 0x001fca000ff1e0ff */
[----:B------:R-:W-:-:S05]  /*1b60*/  IMAD.X R25, RZ, RZ, UR7, P0 ;  /* 0x00000007ff197e24 */ /* 0x000fca00080e06ff */
[----:B------:R-:W2:Y:S04]  /*1b70*/  LDG.E.128.CONSTANT R16, desc[UR4][R24.64] ;  /* 0x0000000418107981 */ /* 0x000ea8000c1e9d00 */
[----:B------:R-:W3:Y:S04]  /*1b80*/  LDG.E.128.CONSTANT R8, desc[UR4][R24.64+0x10] ;  /* 0x0000100418087981 */ /* 0x000ee8000c1e9d00 */
[----:B------:R-:W4:Y:S01]  /*1b90*/  LDG.E.128.CONSTANT R4, desc[UR4][R24.64+0x20] ;  /* 0x0000200418047981 */ /* 0x000f22000c1e9d00 */
[----:B------:R-:W-:Y:S01]  /*1ba0*/  LOP3.LUT R13, R12, 0x1, RZ, 0xc0, !PT ;  /* 0x000000010c0d7812 */ /* 0x000fe200078ec0ff */
[----:B------:R-:W-:Y:S01]  /*1bb0*/  IMAD.MOV.U32 R26, RZ, RZ, 0x20fd8164 ;  /* 0x20fd8164ff1a7424 */ /* 0x000fe200078e00ff */
[----:B------:R-:W-:Y:S01]  /*1bc0*/  DMUL R22, R20, R20 ;  /* 0x0000001414167228 */ /* 0x000fe20000000000 */
[----:B------:R-:W-:Y:S01]  /*1bd0*/  BSSY.RECONVERGENT B0, `(.L_x_39) ;  /* 0x0000029000007945 */ /* 0x000fe20003800200 */
[----:B------:R-:W-:Y:S01]  /*1be0*/  ISETP.NE.U32.AND P0, PT, R13, 0x1, PT ;  /* 0x000000010d00780c */ /* 0x000fe20003f05070 */
[----:B------:R-:W-:-:S03]  /*1bf0*/  IMAD.MOV.U32 R13, RZ, RZ, 0x3da8ff83 ;  /* 0x3da8ff83ff0d7424 */ /* 0x000fc600078e00ff */
[----:B------:R-:W-:Y:S02]  /*1c00*/  FSEL R26, R26, -8.06006814911005101289e+34, !P0 ;  /* 0xf9785eba1a1a7808 */ /* 0x000fe40004000000 */
[----:B------:R-:W-:-:S06]  /*1c10*/  FSEL R27, -R13, 0.11223486810922622681, !P0 ;  /* 0x3de5db650d1b7808 */ /* 0x000fcc0004000100 */
[----:B--2---:R-:W-:-:S08]  /*1c20*/  DFMA R16, R22, R26, R16 ;  /* 0x0000001a1610722b */ /* 0x004fd00000000010 */
[----:B------:R-:W-:-:S08]  /*1c30*/  DFMA R16, R22, R16, R18 ;  /* 0x000000101610722b */ /* 0x000fd00000000012 */
[----:B---3--:R-:W-:-:S08]  /*1c40*/  DFMA R8, R22, R16, R8 ;  /* 0x000000101608722b */ /* 0x008fd00000000008 */
[----:B------:R-:W-:-:S08]  /*1c50*/  DFMA R8, R22, R8, R10 ;  /* 0x000000081608722b */ /* 0x000fd0000000000a */
[----:B----4-:R-:W-:-:S08]  /*1c60*/  DFMA R4, R22, R8, R4 ;  /* 0x000000081604722b */ /* 0x010fd00000000004 */
[----:B------:R-:W-:-:S08]  /*1c70*/  DFMA R4, R22, R4, R6 ;  /* 0x000000041604722b */ /* 0x000fd00000000006 */
[----:B------:R-:W-:Y:S02]  /*1c80*/  DFMA R20, R4, R20, R20 ;  /* 0x000000140414722b */ /* 0x000fe40000000014 */
[----:B------:R-:W-:-:S10]  /*1c90*/  DFMA R4, R22, R4, 1 ;  /* 0x3ff000001604742b */ /* 0x000fd40000000004 */
[----:B------:R-:W-:Y:S02]  /*1ca0*/  FSEL R6, R4, R20, !P0 ;  /* 0x0000001404067208 */ /* 0x000fe40004000000 */
[----:B------:R-:W-:Y:S02]  /*1cb0*/  FSEL R7, R5, R21, !P0 ;  /* 0x0000001505077208 */ /* 0x000fe40004000000 */
[----:B------:R-:W-:-:S04]  /*1cc0*/  LOP3.LUT P0, RZ, R12, 0x2, RZ, 0xc0, !PT ;  /* 0x000000020cff7812 */ /* 0x000fc8000780c0ff */
[----:B------:R-:W-:-:S10]  /*1cd0*/  DADD R4, RZ, -R6 ;  /* 0x00000000ff047229 */ /* 0x000fd40000000806 */
[----:B------:R-:W-:Y:S02]  /*1ce0*/  FSEL R4, R6, R4, !P0 ;  /* 0x0000000406047208 */ /* 0x000fe40004000000 */
[----:B------:R-:W-:-:S06]  /*1cf0*/  FSEL R5, R7, R5, !P0 ;  /* 0x0000000507057208 */ /* 0x000fcc0004000000 */
[----:B------:R-:W-:Y:S01]  /*1d00*/  DMUL R24, R14, R4 ;  /* 0x000000040e187228 */ /* 0x000fe20000000000 */
[----:B------:R-:W-:-:S05]  /*1d10*/  IMAD.MOV.U32 R4, RZ, RZ, 0x1 ;  /* 0x00000001ff047424 */ /* 0x000fca00078e00ff */
[----:B------:R-:W0:Y:S02]  /*1d20*/  MUFU.RCP64H R5, R25 ;  /* 0x0000001900057308 */ /* 0x000e240000001800 */
[----:B------:R-:W-:-:S10]  /*1d30*/  DADD R2, R2, -R24 ;  /* 0x0000000002027229 */ /* 0x000fd40000000818 */
[----:B------:R-:W-:Y:S01]  /*1d40*/  FSETP.GEU.AND P1, PT, |R3|, 6.5827683646048100446e-37, PT ;  /* 0x036000000300780b */ /* 0x000fe20003f2e200 */
[----:B0-----:R-:W-:-:S08]  /*1d50*/  DFMA R6, -R24, R4, 1 ;  /* 0x3ff000001806742b */ /* 0x001fd00000000104 */
[----:B------:R-:W-:-:S08]  /*1d60*/  DFMA R6, R6, R6, R6 ;  /* 0x000000060606722b */ /* 0x000fd00000000006 */
[----:B------:R-:W-:-:S08]  /*1d70*/  DFMA R6, R4, R6, R4 ;  /* 0x000000060406722b */ /* 0x000fd00000000004 */
[----:B------:R-:W-:-:S08]  /*1d80*/  DFMA R4, -R24, R6, 1 ;  /* 0x3ff000001804742b */ /* 0x000fd00000000106 */
[----:B------:R-:W-:-:S08]  /*1d90*/  DFMA R4, R6, R4, R6 ;  /* 0x000000040604722b */ /* 0x000fd00000000006 */
[----:B------:R-:W-:-:S08]  /*1da0*/  DMUL R6, R2, R4 ;  /* 0x0000000402067228 */ /* 0x000fd00000000000 */
        /* <DEDUP_REMOVED lines=8> */
[----:B------:R-:W-:Y:S05]  /*1e30*/  CALL.REL.NOINC `($__internal_1_$__cuda_sm20_div_rn_f64_full) ;  /* 0x0000000000307944 */ /* 0x000fea0003c00000 */
[----:B------:R-:W-:Y:S02]  /*1e40*/  IMAD.MOV.U32 R4, RZ, RZ, R10 ;  /* 0x000000ffff047224 */ /* 0x000fe400078e000a */
[----:B------:R-:W-:-:S07]  /*1e50*/  IMAD.MOV.U32 R5, RZ, RZ, R11 ;  /* 0x000000ffff057224 */ /* 0x000fce00078e000b */
.L_x_40:
[----:B------:R-:W-:Y:S05]  /*1e60*/  BSYNC.RECONVERGENT B0 ;  /* 0x0000000000007941 */ /* 0x000fea0003800200 */
.L_x_39:
[----:B------:R-:W0:Y:S01]  /*1e70*/  LDC.64 R6, c[0x0][0x3b8] ;  /* 0x0000ee00ff067b82 */ /* 0x000e220000000a00 */
[----:B------:R-:W-:Y:S02]  /*1e80*/  DADD R8, -RZ, |R2| ;  /* 0x00000000ff087229 */ /* 0x000fe40000000502 */
[----:B------:R-:W-:-:S05]  /*1e90*/  DADD R12, -RZ, |R4| ;  /* 0x00000000ff0c7229 */ /* 0x000fca0000000504 */
[----:B------:R-:W1:Y:S01]  /*1ea0*/  LDC.64 R10, c[0x0][0x3c0] ;  /* 0x0000f000ff0a7b82 */ /* 0x000e620000000a00 */
[----:B0-----:R-:W-:-:S05]  /*1eb0*/  IMAD.WIDE R2, R0, 0x8, R6 ;  /* 0x0000000800027825 */ /* 0x001fca00078e0206 */
[----:B------:R-:W-:Y:S01]  /*1ec0*/  STG.E.64 desc[UR4][R2.64], R8 ;  /* 0x0000000802007986 */ /* 0x000fe2000c101b04 */
[----:B-1----:R-:W-:-:S05]  /*1ed0*/  IMAD.WIDE R4, R0, 0x8, R10 ;  /* 0x0000000800047825 */ /* 0x002fca00078e020a */
[----:B------:R-:W-:Y:S01]  /*1ee0*/  STG.E.64 desc[UR4][R4.64], R12 ;  /* 0x0000000c04007986 */ /* 0x000fe2000c101b04 */
[----:B------:R-:W-:Y:S05]  /*1ef0*/  EXIT ;  /* 0x000000000000794d */ /* 0x000fea0003800000 */
        .weak           $__internal_1_$__cuda_sm20_div_rn_f64_full
        .type           $__internal_1_$__cuda_sm20_div_rn_f64_full,@function
        .size           $__internal_1_$__cuda_sm20_div_rn_f64_full,($_Z6layer1PdS_iiiiiiiiiS_S_$__internal_trig_reduction_slowpathd - $__internal_1_$__cuda_sm20_div_rn_f64_full)
$__internal_1_$__cuda_sm20_div_rn_f64_full:
[----:B------:R-:W-:Y:S01]  /*1f00*/  FSETP.GEU.AND P2, PT, |R21|, 1.469367938527859385e-39, PT ;  /* 0x001000001500780b */ /* 0x000fe20003f4e200 */
[----:B------:R-:W-:Y:S01]  /*1f10*/  IMAD.MOV.U32 R26, RZ, RZ, R20 ;  /* 0x000000ffff1a7224 */ /* 0x000fe200078e0014 */
[C---:B------:R-:W-:Y:S01]  /*1f20*/  FSETP.GEU.AND P0, PT, |R25|.reuse, 1.469367938527859385e-39, PT ;  /* 0x001000001900780b */ /* 0x040fe20003f0e200 */
[----:B------:R-:W-:Y:S01]  /*1f30*/  BSSY.RECONVERGENT B1, `(.L_x_41) ;  /* 0x0000054000017945 */ /* 0x000fe20003800200 */
[----:B------:R-:W-:Y:S02]  /*1f40*/  LOP3.LUT R22, R25, 0x800fffff, RZ, 0xc0, !PT ;  /* 0x800fffff19167812 */ /* 0x000fe400078ec0ff */
        /* <DEDUP_REMOVED lines=8> */
[----:B------:R-:W-:Y:S01]  /*1fd0*/  @!P2 ISETP.GE.U32.AND P3, PT, R7, R8, PT ;  /* 0x000000080700a20c */ /* 0x000fe20003f66070 */
[----:B------:R-:W-:Y:S02]  /*1fe0*/  IMAD.MOV.U32 R8, RZ, RZ, 0x1ca00000 ;  /* 0x1ca00000ff087424 */ /* 0x000fe400078e00ff */
[----:B------:R-:W0:Y:S03]  /*1ff0*/  MUFU.RCP64H R11, R23 ;  /* 0x00000017000b7308 */ /* 0x000e260000001800 */
[----:B------:R-:W-:-:S02]  /*2000*/  @!P2 SEL R13, R8, 0x63400000, !P3 ;  /* 0x63400000080da807 */ /* 0x000fc40005800000 */
[----:B------:R-:W-:Y:S02]  /*2010*/  SEL R27, R8, 0x63400000, !P1 ;  /* 0x63400000081b7807 */ /* 0x000fe40004800000 */
[--C-:B------:R-:W-:Y:S02]  /*2020*/  @!P2 LOP3.LUT R10, R13, 0x80000000, R21.reuse, 0xf8, !PT ;  /* 0x800000000d0aa812 */ /* 0x100fe400078ef815 */
[----:B------:R-:W-:Y:S02]  /*2030*/  LOP3.LUT R27, R27, 0x800fffff, R21, 0xf8, !PT ;  /* 0x800fffff1b1b7812 */ /* 0x000fe400078ef815 */
[----:B------:R-:W-:Y:S01]  /*2040*/  @!P2 LOP3.LUT R29, R10, 0x100000, RZ, 0xfc, !PT ;  /* 0x001000000a1da812 */ /* 0x000fe200078efcff */
[----:B------:R-:W-:Y:S01]  /*2050*/  IMAD.MOV.U32 R10, RZ, RZ, 0x1 ;  /* 0x00000001ff0a7424 */ /* 0x000fe200078e00ff */
[----:B------:R-:W-:-:S04]  /*2060*/  @!P0 LOP3.LUT R12, R23, 0x7ff00000, RZ, 0xc0, !PT ;  /* 0x7ff00000170c8812 */ /* 0x000fc800078ec0ff */
[----:B------:R-:W-:Y:S02]  /*2070*/  @!P2 DFMA R26, R26, 2, -R28 ;  /* 0x400000001a1aa82b */ /* 0x000fe4000000081c */
[----:B0-----:R-:W-:-:S08]  /*2080*/  DFMA R28, R10, -R22, 1 ;  /* 0x3ff000000a1c742b */ /* 0x001fd00000000816 */
[----:B------:R-:W-:-:S08]  /*2090*/  DFMA R28, R28, R28, R28 ;  /* 0x0000001c1c1c722b */ /* 0x000fd0000000001c */
[----:B------:R-:W-:-:S08]  /*20a0*/  DFMA R10, R10, R28, R10 ;  /* 0x0000001c0a0a722b */ /* 0x000fd0000000000a */
[----:B------:R-:W-:-:S08]  /*20b0*/  DFMA R32, R10, -R22, 1 ;  /* 0x3ff000000a20742b */ /* 0x000fd00000000816 */
[----:B------:R-:W-:-:S08]  /*20c0*/  DFMA R32, R10, R32, R10 ;  /* 0x000000200a20722b */ /* 0x000fd0000000000a */
[----:B------:R-:W-:-:S08]  /*20d0*/  DMUL R10, R32, R26 ;  /* 0x0000001a200a7228 */ /* 0x000fd00000000000 */
[----:B------:R-:W-:-:S08]  /*20e0*/  DFMA R28, R10, -R22, R26 ;  /* 0x800000160a1c722b */ /* 0x000fd0000000001a */
[----:B------:R-:W-:Y:S01]  /*20f0*/  DFMA R28, R32, R28, R10 ;  /* 0x0000001c201c722b */ /* 0x000fe2000000000a */
[----:B------:R-:W-:Y:S01]  /*2100*/  IMAD.MOV.U32 R10, RZ, RZ, R7 ;  /* 0x000000ffff0a7224 */ /* 0x000fe200078e0007 */
[----:B------:R-:W-:-:S05]  /*2110*/  @!P2 LOP3.LUT R10, R27, 0x7ff00000, RZ, 0xc0, !PT ;  /* 0x7ff000001b0aa812 */ /* 0x000fca00078ec0ff */
[----:B------:R-:W-:-:S05]  /*2120*/  VIADD R11, R10, 0xffffffff ;  /* 0xffffffff0a0b7836 */ /* 0x000fca0000000000 */
[----:B------:R-:W-:Y:S01]  /*2130*/  ISETP.GT.U32.AND P0, PT, R11, 0x7feffffe, PT ;  /* 0x7feffffe0b00780c */ /* 0x000fe20003f04070 */
[----:B------:R-:W-:-:S05]  /*2140*/  VIADD R11, R12, 0xffffffff ;  /* 0xffffffff0c0b7836 */ /* 0x000fca0000000000 */
[----:B------:R-:W-:-:S13]  /*2150*/  ISETP.GT.U32.OR P0, PT, R11, 0x7feffffe, P0 ;  /* 0x7feffffe0b00780c */ /* 0x000fda0000704470 */
[----:B------:R-:W-:Y:S05]  /*2160*/  @P0 BRA `(.L_x_42) ;  /* 0x00000000006c0947 */ /* 0x000fea0003800000 */
[----:B------:R-:W-:-:S04]  /*2170*/  LOP3.LUT R10, R25, 0x7ff00000, RZ, 0xc0, !PT ;  /* 0x7ff00000190a7812 */ /* 0x000fc800078ec0ff */
[CC--:B------:R-:W-:Y:S02]  /*2180*/  VIADDMNMX R11, R7.reuse, -R10.reuse, 0xb9600000, !PT ;  /* 0xb9600000070b7446 */ /* 0x0c0fe4000780090a */
[----:B------:R-:W-:Y:S01]  /*2190*/  ISETP.GE.U32.AND P0, PT, R7, R10, PT ;  /* 0x0000000a0700720c */ /* 0x000fe20003f06070 */
[----:B------:R-:W-:Y:S01]  /*21a0*/  IMAD.MOV.U32 R10, RZ, RZ, RZ ;  /* 0x000000ffff0a7224 */ /* 0x000fe200078e00ff */
[----:B------:R-:W-:Y:S02]  /*21b0*/  VIMNMX R11, PT, PT, R11, 0x46a00000, PT ;  /* 0x46a000000b0b7848 */ /* 0x000fe40003fe0100 */
[----:B------:R-:W-:-:S05]  /*21c0*/  SEL R8, R8, 0x63400000, !P0 ;  /* 0x6340000008087807 */ /* 0x000fca0004000000 */
[----:B------:R-:W-:-:S04]  /*21d0*/  IMAD.IADD R8, R11, 0x1, -R8 ;  /* 0x000000010b087824 */ /* 0x000fc800078e0a08 */
[----:B------:R-:W-:-:S06]  /*21e0*/  VIADD R11, R8, 0x7fe00000 ;  /* 0x7fe00000080b7836 */ /* 0x000fcc0000000000 */
[----:B------:R-:W-:-:S10]  /*21f0*/  DMUL R32, R28, R10 ;  /* 0x0000000a1c207228 */ /* 0x000fd40000000000 */
[----:B------:R-:W-:-:S13]  /*2200*/  FSETP.GTU.AND P0, PT, |R33|, 1.469367938527859385e-39, PT ;  /* 0x001000002100780b */ /* 0x000fda0003f0c200 */
[----:B------:R-:W-:Y:S05]  /*2210*/  @P0 BRA `(.L_x_43) ;  /* 0x0000000000940947 */ /* 0x000fea0003800000 */
[----:B------:R-:W-:Y:S01]  /*2220*/  DFMA R22, R28, -R22, R26 ;  /* 0x800000161c16722b */ /* 0x000fe2000000001a */
[----:B------:R-:W-:-:S09]  /*2230*/  IMAD.MOV.U32 R12, RZ, RZ, RZ ;  /* 0x000000ffff0c7224 */ /* 0x000fd200078e00ff */
[C---:B------:R-:W-:Y:S02]  /*2240*/  FSETP.NEU.AND P0, PT, R23.reuse, RZ, PT ;  /* 0x000000ff1700720b */ /* 0x040fe40003f0d000 */
[----:B------:R-:W-:-:S04]  /*2250*/  LOP3.LUT R25, R23, 0x80000000, R25, 0x48, !PT ;  /* 0x8000000017197812 */ /* 0x000fc800078e4819 */
[----:B------:R-:W-:-:S07]  /*2260*/  LOP3.LUT R13, R25, R11, RZ, 0xfc, !PT ;  /* 0x0000000b190d7212 */ /* 0x000fce00078efcff */
[----:B------:R-:W-:Y:S05]  /*2270*/  @!P0 BRA `(.L_x_43) ;  /* 0x00000000007c8947 */ /* 0x000fea0003800000 */
[----:B------:R-:W-:Y:S01]  /*2280*/  IMAD.MOV R11, RZ, RZ, -R8 ;  /* 0x000000ffff0b7224 */ /* 0x000fe200078e0a08 */
[----:B------:R-:W-:Y:S01]  /*2290*/  DMUL.RP R12, R28, R12 ;  /* 0x0000000c1c0c7228 */ /* 0x000fe20000008000 */
[----:B------:R-:W-:Y:S01]  /*22a0*/  IMAD.MOV.U32 R10, RZ, RZ, RZ ;  /* 0x000000ffff0a7224 */ /* 0x000fe200078e00ff */
[----:B------:R-:W-:-:S05]  /*22b0*/  IADD3 R7, PT, PT, -R8, -0x43300000, RZ ;  /* 0xbcd0000008077810 */ /* 0x000fca0007ffe1ff */
[----:B------:R-:W-:-:S03]  /*22c0*/  DFMA R10, R32, -R10, R28 ;  /* 0x8000000a200a722b */ /* 0x000fc6000000001c */
[----:B------:R-:W-:-:S07]  /*22d0*/  LOP3.LUT R25, R13, R25, RZ, 0x3c, !PT ;  /* 0x000000190d197212 */ /* 0x000fce00078e3cff */
[----:B------:R-:W-:-:S04]  /*22e0*/  FSETP.NEU.AND P0, PT, |R11|, R7, PT ;  /* 0x000000070b00720b */ /* 0x000fc80003f0d200 */
[----:B------:R-:W-:Y:S02]  /*22f0*/  FSEL R32, R12, R32, !P0 ;  /* 0x000000200c207208 */ /* 0x000fe40004000000 */
[----:B------:R-:W-:Y:S01]  /*2300*/  FSEL R33, R25, R33, !P0 ;  /* 0x0000002119217208 */ /* 0x000fe20004000000 */
[----:B------:R-:W-:Y:S06]  /*2310*/  BRA `(.L_x_43) ;  /* 0x0000000000547947 */ /* 0x000fec0003800000 */
.L_x_42:
[----:B------:R-:W-:-:S14]  /*2320*/  DSETP.NAN.AND P0, PT, R20, R20, PT ;  /* 0x000000141400722a */ /* 0x000fdc0003f08000 */
[----:B------:R-:W-:Y:S05]  /*2330*/  @P0 BRA `(.L_x_44) ;  /* 0x0000000000440947 */ /* 0x000fea0003800000 */
[----:B------:R-:W-:-:S14]  /*2340*/  DSETP.NAN.AND P0, PT, R24, R24, PT ;  /* 0x000000181800722a */ /* 0x000fdc0003f08000 */
[----:B------:R-:W-:Y:S05]  /*2350*/  @P0 BRA `(.L_x_45) ;  /* 0x0000000000300947 */ /* 0x000fea0003800000 */
[----:B------:R-:W-:Y:S01]  /*2360*/  ISETP.NE.AND P0, PT, R10, R12, PT ;  /* 0x0000000c0a00720c */ /* 0x000fe20003f05270 */
[----:B------:R-:W-:Y:S02]  /*2370*/  IMAD.MOV.U32 R32, RZ, RZ, 0x0 ;  /* 0x00000000ff207424 */ /* 0x000fe400078e00ff */
[----:B------:R-:W-:-:S10]  /*2380*/  IMAD.MOV.U32 R33, RZ, RZ, -0x80000 ;  /* 0xfff80000ff217424 */ /* 0x000fd400078e00ff */
[----:B------:R-:W-:Y:S05]  /*2390*/  @!P0 BRA `(.L_x_43) ;  /* 0x0000000000348947 */ /* 0x000fea0003800000 */
[----:B------:R-:W-:Y:S02]  /*23a0*/  ISETP.NE.AND P0, PT, R10, 0x7ff00000, PT ;  /* 0x7ff000000a00780c */ /* 0x000fe40003f05270 */
[----:B------:R-:W-:Y:S02]  /*23b0*/  LOP3.LUT R33, R21, 0x80000000, R25, 0x48, !PT ;  /* 0x8000000015217812 */ /* 0x000fe400078e4819 */
[----:B------:R-:W-:-:S13]  /*23c0*/  ISETP.EQ.OR P0, PT, R12, RZ, !P0 ;  /* 0x000000ff0c00720c */ /* 0x000fda0004702670 */
[----:B------:R-:W-:Y:S01]  /*23d0*/  @P0 LOP3.LUT R7, R33, 0x7ff00000, RZ, 0xfc, !PT ;  /* 0x7ff0000021070812 */ /* 0x000fe200078efcff */
[----:B------:R-:W-:Y:S02]  /*23e0*/  @!P0 IMAD.MOV.U32 R32, RZ, RZ, RZ ;  /* 0x000000ffff208224 */ /* 0x000fe400078e00ff */
[----:B------:R-:W-:Y:S02]  /*23f0*/  @P0 IMAD.MOV.U32 R32, RZ, RZ, RZ ;  /* 0x000000ffff200224 */ /* 0x000fe400078e00ff */
[----:B------:R-:W-:Y:S01]  /*2400*/  @P0 IMAD.MOV.U32 R33, RZ, RZ, R7 ;  /* 0x000000ffff210224 */ /* 0x000fe200078e0007 */
[----:B------:R-:W-:Y:S06]  /*2410*/  BRA `(.L_x_43) ;  /* 0x0000000000147947 */ /* 0x000fec0003800000 */
.L_x_45:
[----:B------:R-:W-:Y:S01]  /*2420*/  LOP3.LUT R33, R25, 0x80000, RZ, 0xfc, !PT ;  /* 0x0008000019217812 */ /* 0x000fe200078efcff */
[----:B------:R-:W-:Y:S01]  /*2430*/  IMAD.MOV.U32 R32, RZ, RZ, R24 ;  /* 0x000000ffff207224 */ /* 0x000fe200078e0018 */
[----:B------:R-:W-:Y:S06]  /*2440*/  BRA `(.L_x_43) ;  /* 0x0000000000087947 */ /* 0x000fec0003800000 */
.L_x_44:
[----:B------:R-:W-:Y:S01]  /*2450*/  LOP3.LUT R33, R21, 0x80000, RZ, 0xfc, !PT ;  /* 0x0008000015217812 */ /* 0x000fe200078efcff */
[----:B------:R-:W-:-:S07]  /*2460*/  IMAD.MOV.U32 R32, RZ, RZ, R20 ;  /* 0x000000ffff207224 */ /* 0x000fce00078e0014 */
.L_x_43:
[----:B------:R-:W-:Y:S05]  /*2470*/  BSYNC.RECONVERGENT B1 ;  /* 0x0000000000017941 */ /* 0x000fea0003800200 */
.L_x_41:
[----:B------:R-:W-:Y:S02]  /*2480*/  IMAD.MOV.U32 R7, RZ, RZ, 0x0 ;  /* 0x00000000ff077424 */ /* 0x000fe400078e00ff */
[----:B------:R-:W-:Y:S02]  /*2490*/  IMAD.MOV.U32 R10, RZ, RZ, R32 ;  /* 0x000000ffff0a7224 */ /* 0x000fe400078e0020 */
[----:B------:R-:W-:Y:S01]  /*24a0*/  IMAD.MOV.U32 R11, RZ, RZ, R33 ;  /* 0x000000ffff0b7224 */ /* 0x000fe200078e0021 */
[----:B------:R-:W-:Y:S06]  /*24b0*/  RET.REL.NODEC R6 `(_Z6layer1PdS_iiiiiiiiiS_S_) ;  /* 0xffffffd806d07950 */ /* 0x000fec0003c3ffff */
        .type           $_Z6layer1PdS_iiiiiiiiiS_S_$__internal_trig_reduction_slowpathd,@function
        .size           $_Z6layer1PdS_iiiiiiiiiS_S_$__internal_trig_reduction_slowpathd,(.L_x_131 - $_Z6layer1PdS_iiiiiiiiiS_S_$__internal_trig_reduction_slowpathd)
$_Z6layer1PdS_iiiiiiiiiS_S_$__internal_trig_reduction_slowpathd:
[--C-:B------:R-:W-:Y:S01]  /*24c0*/  SHF.R.U32.HI R10, RZ, 0x14, R11.reuse ;  /* 0x00000014ff0a7819 */ /* 0x100fe2000001160b */
[----:B------:R-:W-:Y:S02]  /*24d0*/  IMAD.MOV.U32 R21, RZ, RZ, R11 ;  /* 0x000000ffff157224 */ /* 0x000fe400078e000b */
[----:B------:R-:W-:Y:S01]  /*24e0*/  IMAD.MOV.U32 R12, RZ, RZ, RZ ;  /* 0x000000ffff0c7224 */ /* 0x000fe200078e00ff */
[----:B------:R-:W-:-:S04]  /*24f0*/  LOP3.LUT R13, R10, 0x7ff, RZ, 0xc0, !PT ;  /* 0x000007ff0a0d7812 */ /* 0x000fc800078ec0ff */
[----:B------:R-:W-:-:S13]  /*2500*/  ISETP.NE.AND P0, PT, R13, 0x7ff, PT ;  /* 0x000007ff0d00780c */ /* 0x000fda0003f05270 */
[----:B------:R-:W-:Y:S05]  /*2510*/  @!P0 BRA `(.L_x_46) ;  /* 0x0000000800448947 */ /* 0x000fea0003800000 */
[----:B------:R-:W-:Y:S01]  /*2520*/  VIADD R13, R13, 0xfffffc00 ;  /* 0xfffffc000d0d7836 */ /* 0x000fe20000000000 */
[----:B------:R-:W-:Y:S01]  /*2530*/  BSSY.RECONVERGENT B1, `(.L_x_47) ;  /* 0x000002e000017945 */ /* 0x000fe20003800200 */
[----:B------:R-:W-:-:S03]  /*2540*/  CS2R R18, SRZ ;  /* 0x0000000000127805 */ /* 0x000fc6000001ff00 */
[----:B------:R-:W-:Y:S02]  /*2550*/  SHF.R.U32.HI R12, RZ, 0x6, R13 ;  /* 0x00000006ff0c7819 */ /* 0x000fe4000001160d */
[----:B------:R-:W-:Y:S02]  /*2560*/  ISETP.GE.U32.AND P0, PT, R13, 0x80, PT ;  /* 0x000000800d00780c */ /* 0x000fe40003f06070 */
[C---:B------:R-:W-:Y:S02]  /*2570*/  IADD3 R13, PT, PT, -R12.reuse, 0x13, RZ ;  /* 0x000000130c0d7810 */ /* 0x040fe40007ffe1ff */
[----:B------:R-:W-:Y:S02]  /*2580*/  IADD3 R27, PT, PT, -R12, 0xf, RZ ;  /* 0x0000000f0c1b7810 */ /* 0x000fe40007ffe1ff */
[----:B------:R-:W-:-:S04]  /*2590*/  SEL R13, R13, 0x12, P0 ;  /* 0x000000120d0d7807 */ /* 0x000fc80000000000 */
[----:B------:R-:W-:-:S13]  /*25a0*/  ISETP.GE.AND P0, PT, R27, R13, PT ;  /* 0x0000000d1b00720c */ /* 0x000fda0003f06270 */
[----:B------:R-:W-:Y:S05]  /*25b0*/  @P0 BRA `(.L_x_48) ;  /* 0x0000000000940947 */ /* 0x000fea0003800000 */
[----:B------:R-:W0:Y:S01]  /*25c0*/  LDC.64 R16, c[0x0][0x358] ;  /* 0x0000d600ff107b82 */ /* 0x000e220000000a00 */
[C---:B------:R-:W-:Y:S01]  /*25d0*/  SHF.L.U64.HI R23, R20.reuse, 0xb, R21 ;  /* 0x0000000b14177819 */ /* 0x040fe20000010215 */
[----:B------:R-:W-:Y:S01]  /*25e0*/  BSSY.RECONVERGENT B2, `(.L_x_49) ;  /* 0x0000021000027945 */ /* 0x000fe20003800200 */
[----:B------:R-:W-:Y:S01]  /*25f0*/  IMAD.SHL.U32 R25, R20, 0x800, RZ ;  /* 0x0000080014197824 */ /* 0x000fe200078e00ff */
[----:B------:R-:W-:Y:S01]  /*2600*/  IADD3 R24, PT, PT, RZ, -R12, -R13 ;  /* 0x8000000cff187210 */ /* 0x000fe20007ffe80d */
[----:B------:R-:W-:Y:S01]  /*2610*/  IMAD.MOV.U32 R22, RZ, RZ, RZ ;  /* 0x000000ffff167224 */ /* 0x000fe200078e00ff */
[----:B------:R-:W-:Y:S02]  /*2620*/  CS2R R18, SRZ ;  /* 0x0000000000127805 */ /* 0x000fe4000001ff00 */
[----:B------:R-:W-:-:S07]  /*2630*/  LOP3.LUT R23, R23, 0x80000000, RZ, 0xfc, !PT ;  /* 0x8000000017177812 */ /* 0x000fce00078efcff */
.L_x_50:
[----:B------:R-:W1:Y:S01]  /*2640*/  LDC.64 R20, c[0x4][RZ] ;  /* 0x01000000ff147b82 */ /* 0x000e620000000a00 */
[----:B0-----:R-:W-:Y:S02]  /*2650*/  R2UR UR6, R16 ;  /* 0x00000000100672ca */ /* 0x001fe400000e0000 */
[----:B------:R-:W-:Y:S01]  /*2660*/  R2UR UR7, R17 ;  /* 0x00000000110772ca */ /* 0x000fe200000e0000 */
[----:B-1----:R-:W-:-:S12]  /*2670*/  IMAD.WIDE R20, R27, 0x8, R20 ;  /* 0x000000081b147825 */ /* 0x002fd800078e0214 */
[----:B------:R-:W2:Y:S01]  /*2680*/  LDG.E.64.CONSTANT R20, desc[UR6][R20.64] ;  /* 0x0000000614147981 */ /* 0x000ea2000c1e9b00 */
[----:B------:R-:W-:Y:S02]  /*2690*/  VIADD R24, R24, 0x1 ;  /* 0x0000000118187836 */ /* 0x000fe40000000000 */
[----:B------:R-:W-:Y:S02]  /*26a0*/  VIADD R27, R27, 0x1 ;  /* 0x000000011b1b7836 */ /* 0x000fe40000000000 */
[----:B--2---:R-:W-:-:S04]  /*26b0*/  IMAD.WIDE.U32 R18, P2, R20, R25, R18 ;  /* 0x0000001914127225 */ /* 0x004fc80007840012 */
[----:B------:R-:W-:Y:S02]  /*26c0*/  IMAD R29, R20, R23, RZ ;  /* 0x00000017141d7224 */ /* 0x000fe400078e02ff */
[CC--:B------:R-:W-:Y:S02]  /*26d0*/  IMAD R26, R21.reuse, R25.reuse, RZ ;  /* 0x00000019151a7224 */ /* 0x0c0fe400078e02ff */
[----:B------:R-:W-:Y:S01]  /*26e0*/  IMAD.HI.U32 R31, R21, R25, RZ ;  /* 0x00000019151f7227 */ /* 0x000fe200078e00ff */
[----:B------:R-:W-:-:S03]  /*26f0*/  IADD3 R19, P0, PT, R29, R19, RZ ;  /* 0x000000131d137210 */ /* 0x000fc60007f1e0ff */
[----:B------:R-:W-:Y:S01]  /*2700*/  IMAD R29, R22, 0x8, R1 ;  /* 0x00000008161d7824 */ /* 0x000fe200078e0201 */
[----:B------:R-:W-:Y:S01]  /*2710*/  IADD3 R19, P1, PT, R26, R19, RZ ;  /* 0x000000131a137210 */ /* 0x000fe20007f3e0ff */
[----:B------:R-:W-:-:S04]  /*2720*/  IMAD.HI.U32 R26, R20, R23, RZ ;  /* 0x00000017141a7227 */ /* 0x000fc800078e00ff */
[----:B------:R-:W-:Y:S01]  /*2730*/  IMAD.X R20, RZ, RZ, R26, P2 ;  /* 0x000000ffff147224 */ /* 0x000fe200010e061a */
[----:B------:R0:W-:Y:S01]  /*2740*/  STL.64 [R29], R18 ;  /* 0x000000121d007387 */ /* 0x0001e20000100a00 */
[----:B------:R-:W-:-:S03]  /*2750*/  IMAD.HI.U32 R26, R21, R23, RZ ;  /* 0x00000017151a7227 */ /* 0x000fc600078e00ff */
[----:B------:R-:W-:Y:S01]  /*2760*/  IADD3.X R20, P0, PT, R31, R20, RZ, P0, !PT ;  /* 0x000000141f147210 */ /* 0x000fe2000071e4ff */
[----:B------:R-:W-:Y:S02]  /*2770*/  IMAD R21, R21, R23, RZ ;  /* 0x0000001715157224 */ /* 0x000fe400078e02ff */
[----:B------:R-:W-:-:S03]  /*2780*/  VIADD R22, R22, 0x1 ;  /* 0x0000000116167836 */ /* 0x000fc60000000000 */
[----:B------:R-:W-:Y:S01]  /*2790*/  IADD3.X R21, P1, PT, R21, R20, RZ, P1, !PT ;  /* 0x0000001415157210 */ /* 0x000fe20000f3e4ff */
[----:B------:R-:W-:Y:S01]  /*27a0*/  IMAD.X R20, RZ, RZ, R26, P0 ;  /* 0x000000ffff147224 */ /* 0x000fe200000e061a */
[----:B------:R-:W-:-:S03]  /*27b0*/  ISETP.NE.AND P0, PT, R24, -0xf, PT ;  /* 0xfffffff11800780c */ /* 0x000fc60003f05270 */
[----:B0-----:R-:W-:Y:S02]  /*27c0*/  IMAD.X R19, RZ, RZ, R20, P1 ;  /* 0x000000ffff137224 */ /* 0x001fe400008e0614 */
[----:B------:R-:W-:-:S08]  /*27d0*/  IMAD.MOV.U32 R18, RZ, RZ, R21 ;  /* 0x000000ffff127224 */ /* 0x000fd000078e0015 */
[----:B------:R-:W-:Y:S05]  /*27e0*/  @P0 BRA `(.L_x_50) ;  /* 0xfffffffc00940947 */ /* 0x000fea000383ffff */
[----:B------:R-:W-:Y:S05]  /*27f0*/  BSYNC.RECONVERGENT B2 ;  /* 0x0000000000027941 */ /* 0x000fea0003800200 */
.L_x_49:
[----:B------:R-:W-:-:S07]  /*2800*/  IMAD.MOV.U32 R27, RZ, RZ, R13 ;  /* 0x000000ffff1b7224 */ /* 0x000fce00078e000d */
.L_x_48:
[----:B------:R-:W-:Y:S05]  /*2810*/  BSYNC.RECONVERGENT B1 ;  /* 0x0000000000017941 */ /* 0x000fea0003800200 */
.L_x_47:
[----:B------:R-:W-:Y:S01]  /*2820*/  LOP3.LUT P0, R31, R10, 0x3f, RZ, 0xc0, !PT ;  /* 0x0000003f0a1f7812 */ /* 0x000fe2000780c0ff */
[----:B------:R-:W-:-:S04]  /*2830*/  IMAD.IADD R12, R12, 0x1, R27 ;  /* 0x000000010c0c7824 */ /* 0x000fc800078e021b */
[----:B------:R-:W-:-:S05]  /*2840*/  IMAD.U32 R33, R12, 0x8, R1 ;  /* 0x000000080c217824 */ /* 0x000fca00078e0001 */
[----:B------:R0:W-:Y:S04]  /*2850*/  STL.64 [R33+-0x78], R18 ;  /* 0xffff881221007387 */ /* 0x0001e80000100a00 */
[----:B------:R-:W2:Y:S04]  /*2860*/  @P0 LDL.64 R22, [R1+0x8] ;  /* 0x0000080001160983 */ /* 0x000ea80000100a00 */
[----:B------:R-:W3:Y:S04]  /*2870*/  LDL.64 R16, [R1+0x10] ;  /* 0x0000100001107983 */ /* 0x000ee80000100a00 */
[----:B------:R-:W4:Y:S01]  /*2880*/  LDL.64 R12, [R1+0x18] ;  /* 0x00001800010c7983 */ /* 0x000f220000100a00 */
[----:B------:R-:W-:Y:S01]  /*2890*/  @P0 LOP3.LUT R10, R31, 0x3f, RZ, 0x3c, !PT ;  /* 0x0000003f1f0a0812 */ /* 0x000fe200078e3cff */
[----:B------:R-:W-:Y:S01]  /*28a0*/  BSSY.RECONVERGENT B1, `(.L_x_51) ;  /* 0x0000034000017945 */ /* 0x000fe20003800200 */
[----:B--2---:R-:W-:-:S02]  /*28b0*/  @P0 SHF.R.U64 R21, R22, 0x1, R23 ;  /* 0x0000000116150819 */ /* 0x004fc40000001217 */
[----:B------:R-:W-:Y:S02]  /*28c0*/  @P0 SHF.R.U32.HI R23, RZ, 0x1, R23 ;  /* 0x00000001ff170819 */ /* 0x000fe40000011617 */
[CC--:B---3--:R-:W-:Y:S02]  /*28d0*/  @P0 SHF.L.U32 R25, R16.reuse, R31.reuse, RZ ;  /* 0x0000001f10190219 */ /* 0x0c8fe400000006ff */
[----:B0-----:R-:W-:Y:S02]  /*28e0*/  @P0 SHF.R.U64 R18, R21, R10, R23 ;  /* 0x0000000a15120219 */ /* 0x001fe40000001217 */
[--C-:B------:R-:W-:Y:S02]  /*28f0*/  @P0 SHF.R.U32.HI R29, RZ, 0x1, R17.reuse ;  /* 0x00000001ff1d0819 */ /* 0x100fe40000011611 */
[C-C-:B------:R-:W-:Y:S02]  /*2900*/  @P0 SHF.R.U64 R27, R16.reuse, 0x1, R17.reuse ;  /* 0x00000001101b0819 */ /* 0x140fe40000001211 */
[----:B------:R-:W-:-:S02]  /*2910*/  @P0 SHF.L.U64.HI R20, R16, R31, R17 ;  /* 0x0000001f10140219 */ /* 0x000fc40000010211 */
[----:B------:R-:W-:Y:S02]  /*2920*/  @P0 SHF.R.U32.HI R19, RZ, R10, R23 ;  /* 0x0000000aff130219 */ /* 0x000fe40000011617 */
[----:B------:R-:W-:Y:S02]  /*2930*/  @P0 LOP3.LUT R16, R25, R18, RZ, 0xfc, !PT ;  /* 0x0000001219100212 */ /* 0x000fe400078efcff */
[----:B----4-:R-:W-:Y:S02]  /*2940*/  @P0 SHF.L.U32 R21, R12, R31, RZ ;  /* 0x0000001f0c150219 */ /* 0x010fe400000006ff */
[----:B------:R-:W-:Y:S02]  /*2950*/  @P0 SHF.R.U64 R22, R27, R10, R29 ;  /* 0x0000000a1b160219 */ /* 0x000fe4000000121d */
[----:B------:R-:W-:Y:S01]  /*2960*/  @P0 LOP3.LUT R17, R20, R19, RZ, 0xfc, !PT ;  /* 0x0000001314110212 */ /* 0x000fe200078efcff */
[----:B------:R-:W-:Y:S01]  /*2970*/  IMAD.SHL.U32 R19, R16, 0x4, RZ ;  /* 0x0000000410137824 */ /* 0x000fe200078e00ff */
[----:B------:R-:W-:-:S02]  /*2980*/  @P0 SHF.L.U64.HI R31, R12, R31, R13 ;  /* 0x0000001f0c1f0219 */ /* 0x000fc4000001020d */
[----:B------:R-:W-:Y:S02]  /*2990*/  @P0 SHF.R.U32.HI R10, RZ, R10, R29 ;  /* 0x0000000aff0a0219 */ /* 0x000fe4000001161d */
[----:B------:R-:W-:Y:S02]  /*29a0*/  @P0 LOP3.LUT R12, R21, R22, RZ, 0xfc, !PT ;  /* 0x00000016150c0212 */ /* 0x000fe400078efcff */
[----:B------:R-:W-:Y:S02]  /*29b0*/  SHF.L.U64.HI R23, R16, 0x2, R17 ;  /* 0x0000000210177819 */ /* 0x000fe40000010211 */
[----:B------:R-:W-:Y:S02]  /*29c0*/  @P0 LOP3.LUT R13, R31, R10, RZ, 0xfc, !PT ;  /* 0x0000000a1f0d0212 */ /* 0x000fe400078efcff */
[----:B------:R-:W-:Y:S02]  /*29d0*/  SHF.L.W.U32.HI R17, R17, 0x2, R12 ;  /* 0x0000000211117819 */ /* 0x000fe40000010e0c */
[----:B------:R-:W-:-:S02]  /*29e0*/  IADD3 RZ, P0, PT, RZ, -R19, RZ ;  /* 0x80000013ffff7210 */ /* 0x000fc40007f1e0ff */
[----:B------:R-:W-:Y:S02]  /*29f0*/  LOP3.LUT R10, RZ, R23, RZ, 0x33, !PT ;  /* 0x00000017ff0a7212 */ /* 0x000fe400078e33ff */
[----:B------:R-:W-:Y:S02]  /*2a00*/  SHF.L.W.U32.HI R12, R12, 0x2, R13 ;  /* 0x000000020c0c7819 */ /* 0x000fe40000010e0d */
[----:B------:R-:W-:Y:S02]  /*2a10*/  LOP3.LUT R18, RZ, R17, RZ, 0x33, !PT ;  /* 0x00000011ff127212 */ /* 0x000fe400078e33ff */
[----:B------:R-:W-:Y:S02]  /*2a20*/  IADD3.X R16, P0, PT, RZ, R10, RZ, P0, !PT ;  /* 0x0000000aff107210 */ /* 0x000fe4000071e4ff */
[----:B------:R-:W-:Y:S02]  /*2a30*/  LOP3.LUT R10, RZ, R12, RZ, 0x33, !PT ;  /* 0x0000000cff0a7212 */ /* 0x000fe400078e33ff */
[----:B------:R-:W-:-:S02]  /*2a40*/  IADD3.X R18, P1, PT, RZ, R18, RZ, P0, !PT ;  /* 0x00000012ff127210 */ /* 0x000fc4000073e4ff */
[----:B------:R-:W-:-:S03]  /*2a50*/  ISETP.GT.U32.AND P2, PT, R17, -0x1, PT ;  /* 0xffffffff1100780c */ /* 0x000fc60003f44070 */
[----:B------:R-:W-:Y:S01]  /*2a60*/  IMAD.X R21, RZ, RZ, R10, P1 ;  /* 0x000000ffff157224 */ /* 0x000fe200008e060a */
[----:B------:R-:W-:-:S04]  /*2a70*/  ISETP.GT.AND.EX P0, PT, R12, -0x1, PT, P2 ;  /* 0xffffffff0c00780c */ /* 0x000fc80003f04320 */
[----:B------:R-:W-:Y:S02]  /*2a80*/  SEL R10, R12, R21, P0 ;  /* 0x000000150c0a7207 */ /* 0x000fe40000000000 */
[----:B------:R-:W-:Y:S02]  /*2a90*/  SEL R17, R17, R18, P0 ;  /* 0x0000001211117207 */ /* 0x000fe40000000000 */
[----:B------:R-:W-:Y:S02]  /*2aa0*/  ISETP.NE.U32.AND P1, PT, R10, RZ, PT ;  /* 0x000000ff0a00720c */ /* 0x000fe40003f25070 */
[----:B------:R-:W-:Y:S02]  /*2ab0*/  SEL R22, R23, R16, P0 ;  /* 0x0000001017167207 */ /* 0x000fe40000000000 */
[----:B------:R-:W-:Y:S01]  /*2ac0*/  SEL R20, R17, R10, !P1 ;  /* 0x0000000a11147207 */ /* 0x000fe20004800000 */
[----:B------:R-:W-:-:S05]  /*2ad0*/  @!P0 IMAD.MOV R19, RZ, RZ, -R19 ;  /* 0x000000ffff138224 */ /* 0x000fca00078e0a13 */
[----:B------:R-:W0:Y:S02]  /*2ae0*/  FLO.U32 R20, R20 ;  /* 0x0000001400147300 */ /* 0x000e2400000e0000 */
[C---:B0-----:R-:W-:Y:S02]  /*2af0*/  IADD3 R21, PT, PT, -R20.reuse, 0x1f, RZ ;  /* 0x0000001f14157810 */ /* 0x041fe40007ffe1ff */
[----:B------:R-:W-:-:S03]  /*2b00*/  IADD3 R18, PT, PT, -R20, 0x3f, RZ ;  /* 0x0000003f14127810 */ /* 0x000fc60007ffe1ff */
[----:B------:R-:W-:-:S05]  /*2b10*/  @P1 IMAD.MOV R18, RZ, RZ, R21 ;  /* 0x000000ffff121224 */ /* 0x000fca00078e0215 */
[----:B------:R-:W-:-:S13]  /*2b20*/  ISETP.NE.AND P1, PT, R18, RZ, PT ;  /* 0x000000ff1200720c */ /* 0x000fda0003f25270 */
[----:B------:R-:W-:Y:S05]  /*2b30*/  @!P1 BRA `(.L_x_52) ;  /* 0x0000000000289947 */ /* 0x000fea0003800000 */
[C---:B------:R-:W-:Y:S02]  /*2b40*/  LOP3.LUT R16, R18.reuse, 0x3f, RZ, 0xc0, !PT ;  /* 0x0000003f12107812 */ /* 0x040fe400078ec0ff */
[--C-:B------:R-:W-:Y:S02]  /*2b50*/  SHF.R.U64 R20, R19, 0x1, R22.reuse ;  /* 0x0000000113147819 */ /* 0x100fe40000001216 */
[----:B------:R-:W-:Y:S02]  /*2b60*/  SHF.R.U32.HI R22, RZ, 0x1, R22 ;  /* 0x00000001ff167819 */ /* 0x000fe40000011616 */
[----:B------:R-:W-:Y:S02]  /*2b70*/  LOP3.LUT R19, R18, 0x3f, RZ, 0xc, !PT ;  /* 0x0000003f12137812 */ /* 0x000fe400078e0cff */
[CC--:B------:R-:W-:Y:S02]  /*2b80*/  SHF.L.U64.HI R21, R17.reuse, R16.reuse, R10 ;  /* 0x0000001011157219 */ /* 0x0c0fe4000001020a */
[----:B------:R-:W-:-:S02]  /*2b90*/  SHF.L.U32 R16, R17, R16, RZ ;  /* 0x0000001011107219 */ /* 0x000fc400000006ff */
[-CC-:B------:R-:W-:Y:S02]  /*2ba0*/  SHF.R.U64 R17, R20, R19.reuse, R22.reuse ;  /* 0x0000001314117219 */ /* 0x180fe40000001216 */
[----:B------:R-:W-:Y:S02]  /*2bb0*/  SHF.R.U32.HI R10, RZ, R19, R22 ;  /* 0x00000013ff0a7219 */ /* 0x000fe40000011616 */
[----:B------:R-:W-:Y:S02]  /*2bc0*/  LOP3.LUT R17, R16, R17, RZ, 0xfc, !PT ;  /* 0x0000001110117212 */ /* 0x000fe400078efcff */
[----:B------:R-:W-:-:S07]  /*2bd0*/  LOP3.LUT R10, R21, R10, RZ, 0xfc, !PT ;  /* 0x0000000a150a7212 */ /* 0x000fce00078efcff */
.L_x_52:
[----:B------:R-:W-:Y:S05]  /*2be0*/  BSYNC.RECONVERGENT B1 ;  /* 0x0000000000017941 */ /* 0x000fea0003800200 */
.L_x_51:
[----:B------:R-:W-:-:S04]  /*2bf0*/  IMAD.WIDE.U32 R20, R17, 0x2168c235, RZ ;  /* 0x2168c23511147825 */ /* 0x000fc800078e00ff */
[----:B------:R-:W-:Y:S01]  /*2c00*/  IMAD.MOV.U32 R22, RZ, RZ, R21 ;  /* 0x000000ffff167224 */ /* 0x000fe200078e0015 */
[----:B------:R-:W-:Y:S01]  /*2c10*/  IADD3 RZ, P1, PT, R20, R20, RZ ;  /* 0x0000001414ff7210 */ /* 0x000fe20007f3e0ff */
[----:B------:R-:W-:Y:S02]  /*2c20*/  IMAD.MOV.U32 R23, RZ, RZ, RZ ;  /* 0x000000ffff177224 */ /* 0x000fe400078e00ff */
[----:B------:R-:W-:-:S04]  /*2c30*/  IMAD.HI.U32 R19, R10, -0x36f0255e, RZ ;  /* 0xc90fdaa20a137827 */ /* 0x000fc800078e00ff */
[----:B------:R-:W-:-:S04]  /*2c40*/  IMAD.WIDE.U32 R16, R17, -0x36f0255e, R22 ;  /* 0xc90fdaa211107825 */ /* 0x000fc800078e0016 */
[C---:B------:R-:W-:Y:S02]  /*2c50*/  IMAD R21, R10.reuse, -0x36f0255e, RZ ;  /* 0xc90fdaa20a157824 */ /* 0x040fe400078e02ff */
[----:B------:R-:W-:-:S04]  /*2c60*/  IMAD.WIDE.U32 R16, P2, R10, 0x2168c235, R16 ;  /* 0x2168c2350a107825 */ /* 0x000fc80007840010 */
[----:B------:R-:W-:Y:S01]  /*2c70*/  IMAD.X R10, RZ, RZ, R19, P2 ;  /* 0x000000ffff0a7224 */ /* 0x000fe200010e0613 */
[----:B------:R-:W-:Y:S02]  /*2c80*/  IADD3 R17, P2, PT, R21, R17, RZ ;  /* 0x0000001115117210 */ /* 0x000fe40007f5e0ff */
[----:B------:R-:W-:Y:S02]  /*2c90*/  IADD3.X RZ, P1, PT, R16, R16, RZ, P1, !PT ;  /* 0x0000001010ff7210 */ /* 0x000fe40000f3e4ff */
[C---:B------:R-:W-:Y:S01]  /*2ca0*/  ISETP.GT.U32.AND P3, PT, R17.reuse, RZ, PT ;  /* 0x000000ff1100720c */ /* 0x040fe20003f64070 */
[----:B------:R-:W-:Y:S01]  /*2cb0*/  IMAD.X R10, RZ, RZ, R10, P2 ;  /* 0x000000ffff0a7224 */ /* 0x000fe200010e060a */
[----:B------:R-:W-:-:S04]  /*2cc0*/  IADD3.X R16, P2, PT, R17, R17, RZ, P1, !PT ;  /* 0x0000001111107210 */ /* 0x000fc80000f5e4ff */
[C---:B------:R-:W-:Y:S01]  /*2cd0*/  ISETP.GT.AND.EX P1, PT, R10.reuse, RZ, PT, P3 ;  /* 0x000000ff0a00720c */ /* 0x040fe20003f24330 */
[----:B------:R-:W-:-:S03]  /*2ce0*/  IMAD.X R19, R10, 0x1, R10, P2 ;  /* 0x000000010a137824 */ /* 0x000fc600010e060a */
[----:B------:R-:W-:Y:S02]  /*2cf0*/  SEL R16, R16, R17, P1 ;  /* 0x0000001110107207 */ /* 0x000fe40000800000 */
[----:B------:R-:W-:Y:S02]  /*2d00*/  SEL R17, R19, R10, P1 ;  /* 0x0000000a13117207 */ /* 0x000fe40000800000 */
[----:B------:R-:W-:Y:S02]  /*2d10*/  IADD3 R20, P2, PT, R16, 0x1, RZ ;  /* 0x0000000110147810 */ /* 0x000fe40007f5e0ff */
[----:B------:R-:W-:Y:S02]  /*2d20*/  SEL R19, RZ, 0xffffffff, !P1 ;  /* 0xffffffffff137807 */ /* 0x000fe40004800000 */
[----:B------:R-:W-:Y:S01]  /*2d30*/  LOP3.LUT P1, R11, R11, 0x80000000, RZ, 0xc0, !PT ;  /* 0x800000000b0b7812 */ /* 0x000fe2000782c0ff */
[----:B------:R-:W-:Y:S02]  /*2d40*/  IMAD.X R17, RZ, RZ, R17, P2 ;  /* 0x000000ffff117224 */ /* 0x000fe400010e0611 */
[----:B------:R-:W-:Y:S01]  /*2d50*/  IMAD.IADD R10, R19, 0x1, -R18 ;  /* 0x00000001130a7824 */ /* 0x000fe200078e0a12 */
[----:B------:R-:W-:-:S02]  /*2d60*/  SHF.R.U32.HI R19, RZ, 0x1e, R13 ;  /* 0x0000001eff137819 */ /* 0x000fc4000001160d */
[----:B------:R-:W-:Y:S01]  /*2d70*/  SHF.R.U64 R20, R20, 0xa, R17 ;  /* 0x0000000a14147819 */ /* 0x000fe20000001211 */
[----:B------:R-:W-:Y:S01]  /*2d80*/  IMAD.SHL.U32 R10, R10, 0x100000, RZ ;  /* 0x001000000a0a7824 */ /* 0x000fe200078e00ff */
[----:B------:R-:W-:Y:S02]  /*2d90*/  LEA.HI R12, R12, R19, RZ, 0x1 ;  /* 0x000000130c0c7211 */ /* 0x000fe400078f08ff */
[----:B------:R-:W-:Y:S02]  /*2da0*/  IADD3 R20, P2, PT, R20, 0x1, RZ ;  /* 0x0000000114147810 */ /* 0x000fe40007f5e0ff */
[----:B------:R-:W-:Y:S01]  /*2db0*/  @!P0 LOP3.LUT R11, R11, 0x80000000, RZ, 0x3c, !PT ;  /* 0x800000000b0b8812 */ /* 0x000fe200078e3cff */
[----:B------:R-:W-:Y:S01]  /*2dc0*/  @P1 IMAD.MOV R12, RZ, RZ, -R12 ;  /* 0x000000ffff0c1224 */ /* 0x000fe200078e0a0c */
[----:B------:R-:W-:-:S04]  /*2dd0*/  LEA.HI.X R17, R17, RZ, RZ, 0x16, P2 ;  /* 0x000000ff11117211 */ /* 0x000fc800010fb4ff */
[--C-:B------:R-:W-:Y:S02]  /*2de0*/  SHF.R.U64 R20, R20, 0x1, R17.reuse ;  /* 0x0000000114147819 */ /* 0x100fe40000001211 */
[----:B------:R-:W-:Y:S02]  /*2df0*/  SHF.R.U32.HI R13, RZ, 0x1, R17 ;  /* 0x00000001ff0d7819 */ /* 0x000fe40000011611 */
[----:B------:R-:W-:-:S04]  /*2e00*/  IADD3 R20, P2, P3, RZ, RZ, R20 ;  /* 0x000000ffff147210 */ /* 0x000fc80007b5e014 */
[----:B------:R-:W-:-:S04]  /*2e10*/  IADD3.X R10, PT, PT, R10, 0x3fe00000, R13, P2, P3 ;  /* 0x3fe000000a0a7810 */ /* 0x000fc800017e640d */
[----:B------:R-:W-:-:S07]  /*2e20*/  LOP3.LUT R21, R10, R11, RZ, 0xfc, !PT ;  /* 0x0000000b0a157212 */ /* 0x000fce00078efcff */
.L_x_46:
[----:B------:R-:W-:Y:S02]  /*2e30*/  IMAD.MOV.U32 R10, RZ, RZ, R8 ;  /* 0x000000ffff0a7224 */ /* 0x000fe400078e0008 */
[----:B------:R-:W-:-:S04]  /*2e40*/  IMAD.MOV.U32 R11, RZ, RZ, 0x0 ;  /* 0x00000000ff0b7424 */ /* 0x000fc800078e00ff */
[----:B------:R-:W-:Y:S05]  /*2e50*/  RET.REL.NODEC R10 `(_Z6layer1PdS_iiiiiiiiiS_S_) ;  /* 0xffffffd00a687950 */ /* 0x000fea0003c3ffff */
.L_x_53:
        /* <DEDUP_REMOVED lines=10> */
.L_x_131:


//--------------------- .text._Z6layer0PdiiiS_S_  --------------------------
	.section	.text._Z6layer0PdiiiS_S_,"ax",@progbits
	.align	128
        .global         _Z6layer0PdiiiS_S_
        .type           _Z6layer0PdiiiS_S_,@function
        .size           _Z6layer0PdiiiS_S_,(.L_x_133 - _Z6layer0PdiiiS_S_)
        .other          _Z6layer0PdiiiS_S_,@"STO_CUDA_ENTRY STV_DEFAULT"
_Z6layer0PdiiiS_S_:
.text._Z6layer0PdiiiS_S_:
[----:B------:R-:W0:Y:S01]  /*0000*/  LDC R1, c[0x0][0x37c] ;  /* 0x0000df00ff017b82 */ /* 0x000e220000000800 */
[----:B------:R-:W1:Y:S07]  /*0010*/  S2R R3, SR_TID.Y ;  /* 0x0000000000037919 */ /* 0x000e6e0000002200 */
[----:B------:R-:W2:Y:S01]  /*0020*/  LDC R2, c[0x0][0x360] ;  /* 0x0000d800ff027b82 */ /* 0x000ea20000000800 */
[----:B------:R-:W3:Y:S01]  /*0030*/  LDCU UR4, c[0x0][0x388] ;  /* 0x00007100ff0477ac */ /* 0x000ee20008000800 */
[----:B0-----:R-:W-:Y:S01]  /*0040*/  VIADD R1, R1, 0xffffffd8 ;  /* 0xffffffd801017836 */ /* 0x001fe20000000000 */
[----:B------:R-:W0:Y:S01]  /*0050*/  S2R R5, SR_TID.Z ;  /* 0x0000000000057919 */ /* 0x000e220000002300 */
[----:B------:R-:W2:Y:S04]  /*0060*/  S2R R7, SR_TID.X ;  /* 0x0000000000077919 */ /* 0x000ea80000002100 */
[----:B------:R-:W1:Y:S08]  /*0070*/  S2UR UR5, SR_CTAID.Y ;  /* 0x00000000000579c3 */ /* 0x000e700000002600 */
[----:B------:R-:W1:Y:S01]  /*0080*/  LDC R0, c[0x0][0x364] ;  /* 0x0000d900ff007b82 */ /* 0x000e620000000800 */
[----:B---3--:R-:W-:-:S07]  /*0090*/  UIADD3 UR4, UPT, UPT, UR4, -0x2, URZ ;  /* 0xfffffffe04047890 */ /* 0x008fce000fffe0ff */
[----:B------:R-:W0:Y:S08]  /*00a0*/  S2UR UR6, SR_CTAID.Z ;  /* 0x00000000000679c3 */ /* 0x000e300000002700 */
[----:B------:R-:W0:Y:S01]  /*00b0*/  LDC R4, c[0x0][0x368] ;  /* 0x0000da00ff047b82 */ /* 0x000e220000000800 */
[----:B-1----:R-:W-:-:S07]  /*00c0*/  IMAD R0, R0, UR5, R3 ;  /* 0x0000000500007c24 */ /* 0x002fce000f8e0203 */
[----:B------:R-:W2:Y:S01]  /*00d0*/  S2UR UR5, SR_CTAID.X ;  /* 0x00000000000579c3 */ /* 0x000ea20000002500 */
[----:B------:R-:W-:Y:S01]  /*00e0*/  ISETP.NE.AND P0, PT, R0, RZ, PT ;  /* 0x000000ff0000720c */ /* 0x000fe20003f05270 */
[----:B0-----:R-:W-:-:S05]  /*00f0*/  IMAD R3, R4, UR6, R5 ;  /* 0x0000000604037c24 */ /* 0x001fca000f8e0205 */
[----:B------:R-:W-:-:S04]  /*0100*/  ISETP.EQ.OR P0, PT, R3, RZ, !P0 ;  /* 0x000000ff0300720c */ /* 0x000fc80004702670 */
[----:B------:R-:W-:Y:S01]  /*0110*/  ISETP.GT.OR P0, PT, R3, UR4, P0 ;  /* 0x0000000403007c0c */ /* 0x000fe20008704670 */
[----:B------:R-:W0:Y:S01]  /*0120*/  LDCU UR4, c[0x0][0x390] ;  /* 0x00007200ff0477ac */ /* 0x000e220008000800 */
[----:B--2---:R-:W-:-:S11]  /*0130*/  IMAD R2, R2, UR5, R7 ;  /* 0x0000000502027c24 */ /* 0x004fd6000f8e0207 */
[----:B------:R-:W1:Y:S01]  /*0140*/  @!P0 LDC R5, c[0x0][0x38c] ;  /* 0x0000e300ff058b82 */ /* 0x000e620000000800 */
[----:B0-----:R-:W-:Y:S01]  /*0150*/  UIADD3 UR4, UPT, UPT, UR4, -0x2, URZ ;  /* 0xfffffffe04047890 */ /* 0x001fe2000fffe0ff */
[----:B-1----:R-:W-:-:S05]  /*0160*/  @!P0 VIADD R5, R5, 0xfffffffe ;  /* 0xfffffffe05058836 */ /* 0x002fca0000000000 */
[----:B------:R-:W-:-:S04]  /*0170*/  ISETP.LE.AND P0, PT, R0, R5, !P0 ;  /* 0x000000050000720c */ /* 0x000fc80004703270 */
[----:B------:R-:W-:-:S04]  /*0180*/  ISETP.LT.OR P0, PT, R2, 0x1, !P0 ;  /* 0x000000010200780c */ /* 0x000fc80004701670 */
[----:B------:R-:W-:-:S13]  /*0190*/  ISETP.GT.OR P0, PT, R2, UR4, P0 ;  /* 0x0000000402007c0c */ /* 0x000fda0008704670 */
[----:B------:R-:W-:Y:S05]  /*01a0*/  @P0 EXIT ;  /* 0x000000000000094d */ /* 0x000fea0003800000 */
[----:B------:R-:W0:Y:S01]  /*01b0*/  LDC.64 R16, c[0x3][RZ] ;  /* 0x00c00000ff107b82 */ /* 0x000e220000000a00 */
[----:B------:R-:W1:Y:S01]  /*01c0*/  LDCU.64 UR4, c[0x0][0x358] ;  /* 0x00006b00ff0477ac */ /* 0x000e620008000a00 */
[----:B0-----:R-:W-:-:S08]  /*01d0*/  DADD R16, R16, R16 ;  /* 0x0000000010107229 */ /* 0x001fd00000000010 */
[----:B------:R-:W-:-:S08]  /*01e0*/  DADD R14, RZ, R16 ;  /* 0x00000000ff0e7229 */ /* 0x000fd00000000010 */
[----:B------:R-:W-:-:S14]  /*01f0*/  DSETP.NEU.AND P0, PT, |R14|, +INF , PT ;  /* 0x7ff000000e00742a */ /* 0x000fdc0003f0d200 */
[----:B------:R-:W-:Y:S01]  /*0200*/  @!P0 DMUL R18, RZ, R14 ;  /* 0x0000000eff128228 */ /* 0x000fe20000000000 */
[----:B------:R-:W-:Y:S01]  /*0210*/  @!P0 IMAD.MOV.U32 R26, RZ, RZ, 0x1 ;  /* 0x00000001ff1a8424 */ /* 0x000fe200078e00ff */
[----:B-1----:R-:W-:Y:S09]  /*0220*/  @!P0 BRA `(.L_x_54) ;  /* 0x0000000000608947 */ /* 0x002ff20003800000 */
        /* <DEDUP_REMOVED lines=18> */
[----:B------:R-:W-:-:S07]  /*0350*/  MOV R18, 0x370 ;  /* 0x0000037000127802 */ /* 0x000fce0000000f00 */
[----:B------:R-:W-:Y:S05]  /*0360*/  CALL.REL.NOINC `($_Z6layer0PdiiiS_S_$__internal_trig_reduction_slowpathd) ;  /* 0x0000001800487944 */ /* 0x000fea0003c00000 */
[----:B------:R-:W-:Y:S05]  /*0370*/  BSYNC.RECONVERGENT B0 ;  /* 0x0000000000007941 */ /* 0x000fea0003800200 */
.L_x_56:
[----:B------:R-:W-:Y:S02]  /*0380*/  IMAD.MOV.U32 R18, RZ, RZ, R20 ;  /* 0x000000ffff127224 */ /* 0x000fe400078e0014 */
[----:B------:R-:W-:-:S07]  /*0390*/  IMAD.MOV.U32 R19, RZ, RZ, R21 ;  /* 0x000000ffff137224 */ /* 0x000fce00078e0015 */
.L_x_55:
[----:B------:R-:W-:-:S07]  /*03a0*/  VIADD R26, R4, 0x1 ;  /* 0x00000001041a7836 */ /* 0x000fce0000000000 */
.L_x_54:
[----:B------:R-:W0:Y:S01]  /*03b0*/  LDCU.64 UR6, c[0x4][0x8] ;  /* 0x01000100ff0677ac */ /* 0x000e220008000a00 */
[C---:B------:R-:W-:Y:S01]  /*03c0*/  IMAD.SHL.U32 R4, R26.reuse, 0x40, RZ ;  /* 0x000000401a047824 */ /* 0x040fe200078e00ff */
[----:B------:R-:W-:Y:S01]  /*03d0*/  LOP3.LUT R20, R26, 0x1, RZ, 0xc0, !PT ;  /* 0x000000011a147812 */ /* 0x000fe200078ec0ff */
[----:B------:R-:W1:Y:S01]  /*03e0*/  LDCU UR8, c[0x3][0x3c] ;  /* 0x00c00780ff0877ac */ /* 0x000e620008000800 */
[----:B------:R-:W-:Y:S02]  /*03f0*/  IMAD.MOV.U32 R22, RZ, RZ, 0x20fd8164 ;  /* 0x20fd8164ff167424 */ /* 0x000fe400078e00ff */
[----:B------:R-:W-:Y:S01]  /*0400*/  LOP3.LUT R4, R4, 0x40, RZ, 0xc0, !PT ;  /* 0x0000004004047812 */ /* 0x000fe200078ec0ff */
[----:B------:R-:W-:Y:S01]  /*0410*/  IMAD.MOV.U32 R23, RZ, RZ, 0x3da8ff83 ;  /* 0x3da8ff83ff177424 */ /* 0x000fe200078e00ff */
[----:B------:R-:W2:Y:S02]  /*0420*/  LDC.64 R24, c[0x3][0x38] ;  /* 0x00c00e00ff187b82 */ /* 0x000ea40000000a00 */
[----:B0-----:R-:W-:-:S05]  /*0430*/  IADD3 R28, P0, PT, R4, UR6, RZ ;  /* 0x00000006041c7c10 */ /* 0x001fca000ff1e0ff */
[----:B------:R-:W-:Y:S01]  /*0440*/  IMAD.X R29, RZ, RZ, UR7, P0 ;  /* 0x00000007ff1d7e24 */ /* 0x000fe200080e06ff */
[----:B------:R-:W0:Y:S04]  /*0450*/  LDCU.64 UR6, c[0x3][0x18] ;  /* 0x00c00300ff0677ac */ /* 0x000e280008000a00 */
[----:B------:R-:W3:Y:S04]  /*0460*/  LDG.E.128.CONSTANT R4, desc[UR4][R28.64] ;  /* 0x000000041c047981 */ /* 0x000ee8000c1e9d00 */
[----:B------:R-:W4:Y:S04]  /*0470*/  LDG.E.128.CONSTANT R8, desc[UR4][R28.64+0x10] ;  /* 0x000010041c087981 */ /* 0x000f28000c1e9d00 */
[----:B------:R-:W5:Y:S01]  /*0480*/  LDG.E.128.CONSTANT R12, desc[UR4][R28.64+0x20] ;  /* 0x000020041c0c7981 */ /* 0x000f62000c1e9d00 */
[----:B------:R-:W-:Y:S01]  /*0490*/  ISETP.NE.U32.AND P0, PT, R20, 0x1, PT ;  /* 0x000000011400780c */ /* 0x000fe20003f05070 */
[----:B------:R-:W-:Y:S01]  /*04a0*/  DMUL R20, R18, R18 ;  /* 0x0000001212147228 */ /* 0x000fe20000000000 */
[----:B------:R-:W-:Y:S02]  /*04b0*/  BSSY.RECONVERGENT B0, `(.L_x_57) ;  /* 0x000002b000007945 */ /* 0x000fe40003800200 */
[----:B------:R-:W-:Y:S01]  /*04c0*/  FSEL R22, R22, -8.06006814911005101289e+34, !P0 ;  /* 0xf9785eba16167808 */ /* 0x000fe20004000000 */
[----:B0-----:R-:W-:Y:S01]  /*04d0*/  DMUL R16, R16, UR6 ;  /* 0x0000000610107c28 */ /* 0x001fe20008000000 */
[----:B------:R-:W-:-:S06]  /*04e0*/  FSEL R23, -R23, 0.11223486810922622681, !P0 ;  /* 0x3de5db6517177808 */ /* 0x000fcc0004000100 */
[----:B---3--:R-:W-:Y:S01]  /*04f0*/  DFMA R22, R20, R22, R4 ;  /* 0x000000161416722b */ /* 0x008fe20000000004 */
[----:B-1----:R-:W2:Y:S01]  /*0500*/  MUFU.RCP64H R5, UR8 ;  /* 0x0000000800057d08 */ /* 0x002ea20008001800 */
[----:B------:R-:W-:-:S06]  /*0510*/  IMAD.MOV.U32 R4, RZ, RZ, 0x1 ;  /* 0x00000001ff047424 */ /* 0x000fcc00078e00ff */
[C---:B------:R-:W-:Y:S02]  /*0520*/  DFMA R6, R20.reuse, R22, R6 ;  /* 0x000000161406722b */ /* 0x040fe40000000006 */
[----:B------:R-:W0:Y:S06]  /*0530*/  LDC R22, c[0x3][0x50] ;  /* 0x00c01400ff167b82 */ /* 0x000e2c0000000800 */
[----:B----4-:R-:W-:Y:S02]  /*0540*/  DFMA R8, R20, R6, R8 ;  /* 0x000000061408722b */ /* 0x010fe40000000008 */
[----:B--2---:R-:W-:-:S06]  /*0550*/  DFMA R6, R4, -R24, 1 ;  /* 0x3ff000000406742b */ /* 0x004fcc0000000818 */
[----:B------:R-:W-:Y:S02]  /*0560*/  DFMA R8, R20, R8, R10 ;  /* 0x000000081408722b */ /* 0x000fe4000000000a */
[----:B------:R-:W-:-:S06]  /*0570*/  DFMA R6, R6, R6, R6 ;  /* 0x000000060606722b */ /* 0x000fcc0000000006 */
[----:B-----5:R-:W-:Y:S01]  /*0580*/  DFMA R12, R20, R8, R12 ;  /* 0x00000008140c722b */ /* 0x020fe2000000000c */
[----:B0-----:R-:W-:Y:S01]  /*0590*/  IADD3 R22, PT, PT, R3, -0x1, R22 ;  /* 0xffffffff03167810 */ /* 0x001fe20007ffe016 */
[----:B------:R-:W-:-:S03]  /*05a0*/  DFMA R6, R4, R6, R4 ;  /* 0x000000060406722b */ /* 0x000fc60000000004 */
[----:B------:R-:W0:Y:S03]  /*05b0*/  I2F.F64 R4, R22 ;  /* 0x0000001600047312 */ /* 0x000e260000201c00 */
[----:B------:R-:W-:Y:S02]  /*05c0*/  DFMA R12, R20, R12, R14 ;  /* 0x0000000c140c722b */ /* 0x000fe4000000000e */
[----:B------:R-:W-:-:S06]  /*05d0*/  DFMA R10, R6, -R24, 1 ;  /* 0x3ff00000060a742b */ /* 0x000fcc0000000818 */
[----:B------:R-:W-:Y:S02]  /*05e0*/  DFMA R18, R12, R18, R18 ;  /* 0x000000120c12722b */ /* 0x000fe40000000012 */
[----:B------:R-:W-:Y:S02]  /*05f0*/  DFMA R12, R20, R12, 1 ;  /* 0x3ff00000140c742b */ /* 0x000fe4000000000c */
[----:B------:R-:W-:Y:S02]  /*0600*/  DFMA R6, R6, R10, R6 ;  /* 0x0000000a0606722b */ /* 0x000fe40000000006 */
[----:B0-----:R-:W-:-:S08]  /*0610*/  DMUL R4, R16, R4 ;  /* 0x0000000410047228 */ /* 0x001fd00000000000 */
[----:B------:R-:W-:Y:S02]  /*0620*/  DMUL R8, R4, R6 ;  /* 0x0000000604087228 */ /* 0x000fe40000000000 */
[----:B------:R-:W-:-:S06]  /*0630*/  FSETP.GEU.AND P2, PT, |R5|, 6.5827683646048100446e-37, PT ;  /* 0x036000000500780b */ /* 0x000fcc0003f4e200 */
[----:B------:R-:W-:-:S08]  /*0640*/  DFMA R14, R8, -R24, R4 ;  /* 0x80000018080e722b */ /* 0x000fd00000000004 */
[----:B------:R-:W-:Y:S01]  /*0650*/  DFMA R14, R6, R14, R8 ;  /* 0x0000000e060e722b */ /* 0x000fe20000000008 */
[----:B------:R-:W-:Y:S02]  /*0660*/  FSEL R8, R12, R18, !P0 ;  /* 0x000000120c087208 */ /* 0x000fe40004000000 */
[----:B------:R-:W-:Y:S02]  /*0670*/  FSEL R9, R13, R19, !P0 ;  /* 0x000000130d097208 */ /* 0x000fe40004000000 */
[----:B------:R-:W-:-:S05]  /*0680*/  LOP3.LUT P0, RZ, R26, 0x2, RZ, 0xc0, !PT ;  /* 0x000000021aff7812 */ /* 0x000fca000780c0ff */
[----:B------:R-:W-:Y:S01]  /*0690*/  FFMA R10, RZ, UR8, R15 ;  /* 0x00000008ff0a7c23 */ /* 0x000fe2000800000f */
[----:B------:R-:W-:-:S04]  /*06a0*/  DADD R6, RZ, -R8 ;  /* 0x00000000ff067229 */ /* 0x000fc80000000808 */
[----:B------:R-:W-:-:S06]  /*06b0*/  FSETP.GT.AND P1, PT, |R10|, 1.469367938527859385e-39, PT ;  /* 0x001000000a00780b */ /* 0x000fcc0003f24200 */
[----:B------:R-:W-:Y:S02]  /*06c0*/  FSEL R16, R8, R6, !P0 ;  /* 0x0000000608107208 */ /* 0x000fe40004000000 */
[----:B------:R-:W-:-:S05]  /*06d0*/  FSEL R17, R9, R7, !P0 ;  /* 0x0000000709117208 */ /* 0x000fca0004000000 */
[----:B------:R-:W-:Y:S05]  /*06e0*/  @P1 BRA P2, `(.L_x_58) ;  /* 0x00000000001c1947 */ /* 0x000fea0001000000 */
[----:B------:R-:W0:Y:S01]  /*06f0*/  LDCU.64 UR6, c[0x3][0x38] ;  /* 0x00c00700ff0677ac */ /* 0x000e220008000a00 */
[----:B------:R-:W-:Y:S01]  /*0700*/  IMAD.MOV.U32 R24, RZ, RZ, R4 ;  /* 0x000000ffff187224 */ /* 0x000fe200078e0004 */
[----:B------:R-:W-:Y:S01]  /*0710*/  MOV R4, 0x760 ;  /* 0x0000076000047802 */ /* 0x000fe20000000f00 */
[----:B------:R-:W-:Y:S02]  /*0720*/  IMAD.MOV.U32 R25, RZ, RZ, R5 ;  /* 0x000000ffff197224 */ /* 0x000fe400078e0005 */
[----:B0-----:R-:W-:Y:S02]  /*0730*/  IMAD.U32 R8, RZ, RZ, UR6 ;  /* 0x00000006ff087e24 */ /* 0x001fe4000f8e00ff */
[----:B------:R-:W-:-:S07]  /*0740*/  IMAD.U32 R9, RZ, RZ, UR7 ;  /* 0x00000007ff097e24 */ /* 0x000fce000f8e00ff */
[----:B------:R-:W-:Y:S05]  /*0750*/  CALL.REL.NOINC `($__internal_2_$__cuda_sm20_div_rn_f64_full) ;  /* 0x0000000c00dc7944 */ /* 0x000fea0003c00000 */
.L_x_58:
[----:B------:R-:W-:Y:S05]  /*0760*/  BSYNC.RECONVERGENT B0 ;  /* 0x0000000000007941 */ /* 0x000fea0003800200 */
.L_x_57:
        /* <DEDUP_REMOVED lines=23> */
[----:B------:R-:W-:Y:S05]  /*08e0*/  CALL.REL.NOINC `($_Z6layer0PdiiiS_S_$__internal_trig_reduction_slowpathd) ;  /* 0x0000001000e87944 */ /* 0x000fea0003c00000 */
[----:B------:R-:W-:Y:S02]  /*08f0*/  IMAD.MOV.U32 R22, RZ, RZ, R4 ;  /* 0x000000ffff167224 */ /* 0x000fe400078e0004 */
[----:B------:R-:W-:Y:S02]  /*0900*/  IMAD.MOV.U32 R18, RZ, RZ, R20 ;  /* 0x000000ffff127224 */ /* 0x000fe400078e0014 */
[----:B------:R-:W-:-:S07]  /*0910*/  IMAD.MOV.U32 R19, RZ, RZ, R21 ;  /* 0x000000ffff137224 */ /* 0x000fce00078e0015 */
.L_x_60:
[----:B------:R-:W-:Y:S05]  /*0920*/  BSYNC.RECONVERGENT B0 ;  /* 0x0000000000007941 */ /* 0x000fea0003800200 */
.L_x_59:
        /* <DEDUP_REMOVED lines=12> */
[----:B------:R-:W4:Y:S01]  /*09f0*/  LDG.E.128.CONSTANT R12, desc[UR4][R26.64+0x20] ;  /* 0x000020041a0c7981 */ /* 0x000f22000c1e9d00 */
[----:B------:R-:W-:Y:S01]  /*0a00*/  ISETP.NE.U32.AND P0, PT, R20, 0x1, PT ;  /* 0x000000011400780c */ /* 0x000fe20003f05070 */
[----:B------:R-:W-:Y:S01]  /*0a10*/  DMUL R20, R18, R18 ;  /* 0x0000001212147228 */ /* 0x000fe20000000000 */
[----:B------:R-:W-:Y:S02]  /*0a20*/  BSSY.RECONVERGENT B0, `(.L_x_61) ;  /* 0x000002c000007945 */ /* 0x000fe40003800200 */
[----:B------:R-:W-:-:S02]  /*0a30*/  FSEL R24, R24, -8.06006814911005101289e+34, !P0 ;  /* 0xf9785eba18187808 */ /* 0x000fc40004000000 */
[----:B------:R-:W-:Y:S02]  /*0a40*/  FSEL R25, -R23, 0.11223486810922622681, !P0 ;  /* 0x3de5db6517197808 */ /* 0x000fe40004000100 */
[----:B------:R-:W5:Y:S02]  /*0a50*/  LDC R23, c[0x3][0x54] ;  /* 0x00c01500ff177b82 */ /* 0x000f640000000800 */
[----:B-----5:R-:W-:Y:S02]  /*0a60*/  IADD3 R23, PT, PT, R0, -0x1, R23 ;  /* 0xffffffff00177810 */ /* 0x020fe40007ffe017 */
[----:B--2---:R-:W-:-:S04]  /*0a70*/  DFMA R24, R20, R24, R4 ;  /* 0x000000181418722b */ /* 0x004fc80000000004 */
[----:B------:R-:W2:Y:S04]  /*0a80*/  LDC.64 R4, c[0x3][0x40] ;  /* 0x00c01000ff047b82 */ /* 0x000ea80000000a00 */
[----:B------:R-:W-:Y:S01]  /*0a90*/  DFMA R24, R20, R24, R6 ;  /* 0x000000181418722b */ /* 0x000fe20000000006 */
[----:B0-----:R-:W2:Y:S01]  /*0aa0*/  MUFU.RCP64H R7, UR6 ;  /* 0x0000000600077d08 */ /* 0x001ea20008001800 */
[----:B------:R-:W-:-:S06]  /*0ab0*/  IMAD.MOV.U32 R6, RZ, RZ, 0x1 ;  /* 0x00000001ff067424 */ /* 0x000fcc00078e00ff */
[----:B---3--:R-:W-:-:S08]  /*0ac0*/  DFMA R8, R20, R24, R8 ;  /* 0x000000181408722b */ /* 0x008fd00000000008 */
[----:B------:R-:W-:Y:S02]  /*0ad0*/  DFMA R10, R20, R8, R10 ;  /* 0x00000008140a722b */ /* 0x000fe4000000000a */
[----:B------:R-:W1:Y:S01]  /*0ae0*/  LDC.64 R8, c[0x3][0x20] ;  /* 0x00c00800ff087b82 */ /* 0x000e620000000a00 */
[----:B--2---:R-:W-:-:S05]  /*0af0*/  DFMA R24, R6, -R4, 1 ;  /* 0x3ff000000618742b */ /* 0x004fca0000000804 */
[----:B----4-:R-:W-:-:S03]  /*0b00*/  DFMA R10, R20, R10, R12 ;  /* 0x0000000a140a722b */ /* 0x010fc6000000000c */
[----:B------:R-:W-:-:S05]  /*0b10*/  DFMA R24, R24, R24, R24 ;  /* 0x000000181818722b */ /* 0x000fca0000000018 */
[----:B------:R-:W-:-:S03]  /*0b20*/  DFMA R10, R20, R10, R14 ;  /* 0x0000000a140a722b */ /* 0x000fc6000000000e */
[----:B------:R-:W-:Y:S02]  /*0b30*/  DFMA R6, R6, R24, R6 ;  /* 0x000000180606722b */ /* 0x000fe40000000006 */
[----:B------:R-:W0:Y:S03]  /*0b40*/  I2F.F64 R24, R23 ;  /* 0x0000001700187312 */ /* 0x000e260000201c00 */
[----:B------:R-:W-:Y:S02]  /*0b50*/  DFMA R18, R10, R18, R18 ;  /* 0x000000120a12722b */ /* 0x000fe40000000012 */
[----:B-1----:R-:W-:Y:S02]  /*0b60*/  DMUL R12, R8, UR8 ;  /* 0x00000008080c7c28 */ /* 0x002fe40008000000 */
[----:B------:R-:W-:Y:S02]  /*0b70*/  DFMA R8, R6, -R4, 1 ;  /* 0x3ff000000608742b */ /* 0x000fe40000000804 */
[----:B------:R-:W-:-:S04]  /*0b80*/  DFMA R10, R20, R10, 1 ;  /* 0x3ff00000140a742b */ /* 0x000fc8000000000a */
[----:B0-----:R-:W-:Y:S02]  /*0b90*/  DMUL R24, R12, R24 ;  /* 0x000000180c187228 */ /* 0x001fe40000000000 */
[----:B------:R-:W-:-:S04]  /*0ba0*/  DFMA R6, R6, R8, R6 ;  /* 0x000000080606722b */ /* 0x000fc80000000006 */
[----:B------:R-:W-:Y:S02]  /*0bb0*/  FSEL R8, R10, R18, !P0 ;  /* 0x000000120a087208 */ /* 0x000fe40004000000 */
[----:B------:R-:W-:Y:S02]  /*0bc0*/  FSEL R9, R11, R19, !P0 ;  /* 0x000000130b097208 */ /* 0x000fe40004000000 */
[----:B------:R-:W-:Y:S01]  /*0bd0*/  LOP3.LUT P0, RZ, R22, 0x2, RZ, 0xc0, !PT ;  /* 0x0000000216ff7812 */ /* 0x000fe2000780c0ff */
[----:B------:R-:W-:Y:S01]  /*0be0*/  DMUL R14, R24, R6 ;  /* 0x00000006180e7228 */ /* 0x000fe20000000000 */
[----:B------:R-:W-:-:S07]  /*0bf0*/  FSETP.GEU.AND P1, PT, |R25|, 6.5827683646048100446e-37, PT ;  /* 0x036000001900780b */ /* 0x000fce0003f2e200 */
[----:B------:R-:W-:-:S08]  /*0c00*/  DFMA R4, R14, -R4, R24 ;  /* 0x800000040e04722b */ /* 0x000fd00000000018 */
[----:B------:R-:W-:Y:S02]  /*0c10*/  DFMA R14, R6, R4, R14 ;  /* 0x00000004060e722b */ /* 0x000fe4000000000e */
[----:B------:R-:W-:-:S08]  /*0c20*/  DADD R4, RZ, -R8 ;  /* 0x00000000ff047229 */ /* 0x000fd00000000808 */
[----:B------:R-:W-:Y:S02]  /*0c30*/  FFMA R6, RZ, UR6, R15 ;  /* 0x00000006ff067c23 */ /* 0x000fe4000800000f */
[----:B------:R-:W-:Y:S02]  /*0c40*/  FSEL R4, R8, R4, !P0 ;  /* 0x0000000408047208 */ /* 0x000fe40004000000 */
[----:B------:R-:W-:Y:S02]  /*0c50*/  FSEL R5, R9, R5, !P0 ;  /* 0x0000000509057208 */ /* 0x000fe40004000000 */
[----:B------:R-:W-:-:S04]  /*0c60*/  FSETP.GT.AND P0, PT, |R6|, 1.469367938527859385e-39, PT ;  /* 0x001000000600780b */ /* 0x000fc80003f04200 */
[----:B------:R-:W-:-:S09]  /*0c70*/  DMUL R16, R16, R4 ;  /* 0x0000000410107228 */ /* 0x000fd20000000000 */
[----:B------:R-:W-:Y:S05]  /*0c80*/  @P0 BRA P1, `(.L_x_62) ;  /* 0x0000000000140947 */ /* 0x000fea0000800000 */
[----:B------:R-:W0:Y:S01]  /*0c90*/  LDCU.64 UR6, c[0x3][0x40] ;  /* 0x00c00800ff0677ac */ /* 0x000e220008000a00 */
[----:B------:R-:W-:Y:S01]  /*0ca0*/  MOV R4, 0xce0 ;  /* 0x00000ce000047802 */ /* 0x000fe20000000f00 */
[----:B0-----:R-:W-:Y:S02]  /*0cb0*/  IMAD.U32 R8, RZ, RZ, UR6 ;  /* 0x00000006ff087e24 */ /* 0x001fe4000f8e00ff */
[----:B------:R-:W-:-:S07]  /*0cc0*/  IMAD.U32 R9, RZ, RZ, UR7 ;  /* 0x00000007ff097e24 */ /* 0x000fce000f8e00ff */
[----:B------:R-:W-:Y:S05]  /*0cd0*/  CALL.REL.NOINC `($__internal_2_$__cuda_sm20_div_rn_f64_full) ;  /* 0x00000008007c7944 */ /* 0x000fea0003c00000 */
.L_x_62:
[----:B------:R-:W-:Y:S05]  /*0ce0*/  BSYNC.RECONVERGENT B0 ;  /* 0x0000000000007941 */ /* 0x000fea0003800200 */
.L_x_61:
        /* <DEDUP_REMOVED lines=27> */
.L_x_64:
[----:B------:R-:W-:Y:S05]  /*0ea0*/  BSYNC.RECONVERGENT B0 ;  /* 0x0000000000007941 */ /* 0x000fea0003800200 */
.L_x_63:
        /* <DEDUP_REMOVED lines=59> */
.L_x_66:
[----:B------:R-:W-:Y:S05]  /*1260*/  BSYNC.RECONVERGENT B0 ;  /* 0x0000000000007941 */ /* 0x000fea0003800200 */
.L_x_65:
        /* <DEDUP_REMOVED lines=24> */
[----:B------:R-:W-:-:S07]  /*13f0*/  IMAD.MOV.U32 R18, RZ, RZ, R4 ;  /* 0x000000ffff127224 */ /* 0x000fce00078e0004 */
.L_x_68:
[----:B------:R-:W-:Y:S05]  /*1400*/  BSYNC.RECONVERGENT B0 ;  /* 0x0000000000007941 */ /* 0x000fea0003800200 */
.L_x_67:
[----:B------:R-:W0:Y:S01]  /*1410*/  LDCU.64 UR6, c[0x4][0x8] ;  /* 0x01000100ff0677ac */ /* 0x000e220008000a00 */
[----:B------:R-:W-:-:S05]  /*1420*/  IMAD.SHL.U32 R4, R18, 0x40, RZ ;  /* 0x0000004012047824 */ /* 0x000fca00078e00ff */
[----:B------:R-:W-:-:S04]  /*1430*/  LOP3.LUT R4, R4, 0x40, RZ, 0xc0, !PT ;  /* 0x0000004004047812 */ /* 0x000fc800078ec0ff */
[----:B0-----:R-:W-:Y:S02]  /*1440*/  IADD3 R26, P0, PT, R4, UR6, RZ ;  /* 0x00000006041a7c10 */ /* 0x001fe4000ff1e0ff */
[----:B------:R-:W-:Y:S01]  /*1450*/  LOP3.LUT R19, R18, 0x1, RZ, 0xc0, !PT ;  /* 0x0000000112137812 */ /* 0x000fe200078ec0ff */
[----:B------:R-:W-:Y:S01]  /*1460*/  IMAD.MOV.U32 R24, RZ, RZ, 0x20fd8164 ;  /* 0x20fd8164ff187424 */ /* 0x000fe200078e00ff */
[----:B------:R-:W-:Y:S01]  /*1470*/  DMUL R22, R20, R20 ;  /* 0x0000001414167228 */ /* 0x000fe20000000000 */
[----:B------:R-:W-:Y:S01]  /*1480*/  IMAD.X R27, RZ, RZ, UR7, P0 ;  /* 0x00000007ff1b7e24 */ /* 0x000fe200080e06ff */
[----:B------:R-:W0:Y:S04]  /*1490*/  LDCU UR6, c[0x0][0x38c] ;  /* 0x00007180ff0677ac */ /* 0x000e280008000800 */
[----:B------:R-:W2:Y:S01]  /*14a0*/  LDG.E.128.CONSTANT R4, desc[UR4][R26.64] ;  /* 0x000000041a047981 */ /* 0x000ea2000c1e9d00 */
[----:B------:R-:W1:Y:S03]  /*14b0*/  LDCU UR7, c[0x0][0x390] ;  /* 0x00007200ff0777ac */ /* 0x000e660008000800 */
[----:B------:R-:W3:Y:S04]  /*14c0*/  LDG.E.128.CONSTANT R8, desc[UR4][R26.64+0x10] ;  /* 0x000010041a087981 */ /* 0x000ee8000c1e9d00 */
[----:B------:R-:W4:Y:S01]  /*14d0*/  LDG.E.128.CONSTANT R12, desc[UR4][R26.64+0x20] ;  /* 0x000020041a0c7981 */ /* 0x000f22000c1e9d00 */
[----:B------:R-:W-:Y:S01]  /*14e0*/  ISETP.NE.U32.AND P0, PT, R19, 0x1, PT ;  /* 0x000000011300780c */ /* 0x000fe20003f05070 */
[----:B------:R-:W-:-:S03]  /*14f0*/  IMAD.MOV.U32 R19, RZ, RZ, 0x3da8ff83 ;  /* 0x3da8ff83ff137424 */ /* 0x000fc600078e00ff */
[----:B------:R-:W-:Y:S01]  /*1500*/  FSEL R24, R24, -8.06006814911005101289e+34, !P0 ;  /* 0xf9785eba18187808 */ /* 0x000fe20004000000 */
[----:B0-----:R-:W-:Y:S01]  /*1510*/  IMAD R3, R3, UR6, R0 ;  /* 0x0000000603037c24 */ /* 0x001fe2000f8e0200 */
[----:B------:R-:W-:-:S06]  /*1520*/  FSEL R25, -R19, 0.11223486810922622681, !P0 ;  /* 0x3de5db6513197808 */ /* 0x000fcc0004000100 */
[----:B--2---:R-:W-:-:S08]  /*1530*/  DFMA R4, R22, R24, R4 ;  /* 0x000000181604722b */ /* 0x004fd00000000004 */
[C---:B------:R-:W-:Y:S01]  /*1540*/  DFMA R4, R22.reuse, R4, R6 ;  /* 0x000000041604722b */ /* 0x040fe20000000006 */
[----:B------:R-:W0:Y:S07]  /*1550*/  LDC.64 R6, c[0x0][0x398] ;  /* 0x0000e600ff067b82 */ /* 0x000e2e0000000a00 */
[----:B---3--:R-:W-:-:S08]  /*1560*/  DFMA R4, R22, R4, R8 ;  /* 0x000000041604722b */ /* 0x008fd00000000008 */
[----:B------:R-:W-:-:S08]  /*1570*/  DFMA R4, R22, R4, R10 ;  /* 0x000000041604722b */ /* 0x000fd0000000000a */
[C---:B----4-:R-:W-:Y:S01]  /*1580*/  DFMA R4, R22.reuse, R4, R12 ;  /* 0x000000041604722b */ /* 0x050fe2000000000c */
[----:B------:R-:W2:Y:S07]  /*1590*/  LDC.64 R12, c[0x0][0x380] ;  /* 0x0000e000ff0c7b82 */ /* 0x000eae0000000a00 */
[----:B------:R-:W-:-:S08]  /*15a0*/  DFMA R4, R22, R4, R14 ;  /* 0x000000041604722b */ /* 0x000fd0000000000e */
[----:B------:R-:W-:Y:S02]  /*15b0*/  DFMA R20, R4, R20, R20 ;  /* 0x000000140414722b */ /* 0x000fe40000000014 */
[----:B------:R-:W-:-:S10]  /*15c0*/  DFMA R4, R22, R4, 1 ;  /* 0x3ff000001604742b */ /* 0x000fd40000000004 */
[----:B------:R-:W-:Y:S02]  /*15d0*/  FSEL R10, R4, R20, !P0 ;  /* 0x00000014040a7208 */ /* 0x000fe40004000000 */
[----:B------:R-:W-:Y:S02]  /*15e0*/  FSEL R11, R5, R21, !P0 ;  /* 0x00000015050b7208 */ /* 0x000fe40004000000 */
[----:B------:R-:W3:Y:S01]  /*15f0*/  LDC.64 R4, c[0x0][0x3a0] ;  /* 0x0000e800ff047b82 */ /* 0x000ee20000000a00 */
[----:B------:R-:W-:-:S03]  /*1600*/  LOP3.LUT P0, RZ, R18, 0x2, RZ, 0xc0, !PT ;  /* 0x0000000212ff7812 */ /* 0x000fc6000780c0ff */
[----:B------:R-:W-:-:S10]  /*1610*/  DADD R8, RZ, -R10 ;  /* 0x00000000ff087229 */ /* 0x000fd4000000080a */
[----:B------:R-:W-:Y:S02]  /*1620*/  FSEL R8, R10, R8, !P0 ;  /* 0x000000080a087208 */ /* 0x000fe40004000000 */
[----:B------:R-:W-:Y:S01]  /*1630*/  FSEL R9, R11, R9, !P0 ;  /* 0x000000090b097208 */ /* 0x000fe20004000000 */
[----:B-1----:R-:W-:-:S04]  /*1640*/  IMAD R11, R3, UR7, R2 ;  /* 0x00000007030b7c24 */ /* 0x002fc8000f8e0202 */
[----:B--2---:R-:W-:Y:S01]  /*1650*/  IMAD.WIDE R2, R11, 0x8, R12 ;  /* 0x000000080b027825 */ /* 0x004fe200078e020c */
[----:B------:R-:W-:-:S03]  /*1660*/  DMUL R16, R16, R8 ;  /* 0x0000000810107228 */ /* 0x000fc60000000000 */
[----:B0-----:R-:W-:-:S04]  /*1670*/  IMAD.WIDE R6, R11, 0x8, R6 ;  /* 0x000000080b067825 */ /* 0x001fc800078e0206 */
[----:B---3--:R-:W-:Y:S01]  /*1680*/  IMAD.WIDE R4, R11, 0x8, R4 ;  /* 0x000000080b047825 */ /* 0x008fe200078e0204 */
[----:B------:R-:W-:Y:S04]  /*1690*/  STG.E.64 desc[UR4][R2.64], R16 ;  /* 0x0000001002007986 */ /* 0x000fe8000c101b04 */
[----:B------:R-:W-:Y:S04]  /*16a0*/  STG.E.64 desc[UR4][R6.64], RZ ;  /* 0x000000ff06007986 */ /* 0x000fe8000c101b04 */
[----:B------:R-:W-:Y:S01]  /*16b0*/  STG.E.64 desc[UR4][R4.64], RZ ;  /* 0x000000ff04007986 */ /* 0x000fe2000c101b04 */
[----:B------:R-:W-:Y:S05]  /*16c0*/  EXIT ;  /* 0x000000000000794d */ /* 0x000fea0003800000 */
        .weak           $__internal_2_$__cuda_sm20_div_rn_f64_full
        .type           $__internal_2_$__cuda_sm20_div_rn_f64_full,@function
        .size           $__internal_2_$__cuda_sm20_div_rn_f64_full,($_Z6layer0PdiiiS_S_$__internal_trig_reduction_slowpathd - $__internal_2_$__cuda_sm20_div_rn_f64_full)
$__internal_2_$__cuda_sm20_div_rn_f64_full:
[C---:B------:R-:W-:Y:S01]  /*16d0*/  FSETP.GEU.AND P0, PT, |R9|.reuse, 1.469367938527859385e-39, PT ;  /* 0x001000000900780b */ /* 0x040fe20003f0e200 */
[----:B------:R-:W-:Y:S01]  /*16e0*/  IMAD.MOV.U32 R7, RZ, RZ, R25 ;  /* 0x000000ffff077224 */ /* 0x000fe200078e0019 */
[----:B------:R-:W-:Y:S01]  /*16f0*/  LOP3.LUT R10, R9, 0x800fffff, RZ, 0xc0, !PT ;  /* 0x800fffff090a7812 */ /* 0x000fe200078ec0ff */
[----:B------:R-:W-:Y:S01]  /*1700*/  IMAD.MOV.U32 R12, RZ, RZ, 0x1 ;  /* 0x00000001ff0c7424 */ /* 0x000fe200078e00ff */
[----:B------:R-:W-:Y:S01]  /*1710*/  BSSY.RECONVERGENT B1, `(.L_x_69) ;  /* 0x0000055000017945 */ /* 0x000fe20003800200 */
[----:B------:R-:W-:Y:S01]  /*1720*/  IMAD.MOV.U32 R22, RZ, RZ, 0x1ca00000 ;  /* 0x1ca00000ff167424 */ /* 0x000fe200078e00ff */
[----:B------:R-:W-:Y:S01]  /*1730*/  LOP3.LUT R11, R10, 0x3ff00000, RZ, 0xfc, !PT ;  /* 0x3ff000000a0b7812 */ /* 0x000fe200078efcff */
[----:B------:R-:W-:Y:S01]  /*1740*/  IMAD.MOV.U32 R10, RZ, RZ, R8 ;  /* 0x000000ffff0a7224 */ /* 0x000fe200078e0008 */
[C---:B------:R-:W-:Y:S01]  /*1750*/  FSETP.GEU.AND P2, PT, |R7|.reuse, 1.469367938527859385e-39, PT ;  /* 0x001000000700780b */ /* 0x040fe20003f4e200 */
[----:B------:R-:W-:Y:S01]  /*1760*/  IMAD.MOV.U32 R6, RZ, RZ, R24 ;  /* 0x000000ffff067224 */ /* 0x000fe200078e0018 */
[----:B------:R-:W-:-:S02]  /*1770*/  LOP3.LUT R5, R7, 0x7ff00000, RZ, 0xc0, !PT ;  /* 0x7ff0000007057812 */ /* 0x000fc400078ec0ff */
[----:B------:R-:W-:Y:S01]  /*1780*/  LOP3.LUT R24, R9, 0x7ff00000, RZ, 0xc0, !PT ;  /* 0x7ff0000009187812 */ /* 0x000fe200078ec0ff */
[----:B------:R-:W-:Y:S02]  /*1790*/  @!P0 DMUL R10, R8, 8.98846567431157953865e+307 ;  /* 0x7fe00000080a8828 */ /* 0x000fe40000000000 */
[----:B------:R-:W-:Y:S01]  /*17a0*/  IMAD.MOV.U32 R23, RZ, RZ, R5 ;  /* 0x000000ffff177224 */ /* 0x000fe200078e0005 */
[----:B------:R-:W-:-:S03]  /*17b0*/  ISETP.GE.U32.AND P1, PT, R5, R24, PT ;  /* 0x000000180500720c */ /* 0x000fc60003f26070 */
[----:B------:R-:W0:Y:S02]  /*17c0*/  MUFU.RCP64H R13, R11 ;  /* 0x0000000b000d7308 */ /* 0x000e240000001800 */
[----:B------:R-:W-:Y:S02]  /*17d0*/  @!P2 LOP3.LUT R18, R9, 0x7ff00000, RZ, 0xc0, !PT ;  /* 0x7ff000000912a812 */ /* 0x000fe400078ec0ff */
[----:B------:R-:W-:Y:S02]  /*17e0*/  @!P0 LOP3.LUT R24, R11, 0x7ff00000, RZ, 0xc0, !PT ;  /* 0x7ff000000b188812 */ /* 0x000fe400078ec0ff */
[----:B------:R-:W-:-:S04]  /*17f0*/  @!P2 ISETP.GE.U32.AND P3, PT, R5, R18, PT ;  /* 0x000000120500a20c */ /* 0x000fc80003f66070 */
[----:B------:R-:W-:-:S04]  /*1800*/  @!P2 SEL R19, R22, 0x63400000, !P3 ;  /* 0x634000001613a807 */ /* 0x000fc80005800000 */
[----:B------:R-:W-:Y:S01]  /*1810*/  @!P2 LOP3.LUT R20, R19, 0x80000000, R7, 0xf8, !PT ;  /* 0x800000001314a812 */ /* 0x000fe200078ef807 */
[----:B0-----:R-:W-:-:S03]  /*1820*/  DFMA R14, R12, -R10, 1 ;  /* 0x3ff000000c0e742b */ /* 0x001fc6000000080a */
[----:B------:R-:W-:Y:S01]  /*1830*/  @!P2 LOP3.LUT R21, R20, 0x100000, RZ, 0xfc, !PT ;  /* 0x001000001415a812 */ /* 0x000fe200078efcff */
[----:B------:R-:W-:-:S04]  /*1840*/  @!P2 IMAD.MOV.U32 R20, RZ, RZ, RZ ;  /* 0x000000ffff14a224 */ /* 0x000fc800078e00ff */
[----:B------:R-:W-:-:S08]  /*1850*/  DFMA R14, R14, R14, R14 ;  /* 0x0000000e0e0e722b */ /* 0x000fd0000000000e */
[----:B------:R-:W-:Y:S01]  /*1860*/  DFMA R14, R12, R14, R12 ;  /* 0x0000000e0c0e722b */ /* 0x000fe2000000000c */
[----:B------:R-:W-:Y:S01]  /*1870*/  SEL R13, R22, 0x63400000, !P1 ;  /* 0x63400000160d7807 */ /* 0x000fe20004800000 */
[----:B------:R-:W-:-:S03]  /*1880*/  IMAD.MOV.U32 R12, RZ, RZ, R6 ;  /* 0x000000ffff0c7224 */ /* 0x000fc600078e0006 */
[----:B------:R-:W-:-:S03]  /*1890*/  LOP3.LUT R13, R13, 0x800fffff, R7, 0xf8, !PT ;  /* 0x800fffff0d0d7812 */ /* 0x000fc600078ef807 */
[----:B------:R-:W-:-:S03]  /*18a0*/  DFMA R18, R14, -R10, 1 ;  /* 0x3ff000000e12742b */ /* 0x000fc6000000080a */
[----:B------:R-:W-:-:S05]  /*18b0*/  @!P2 DFMA R12, R12, 2, -R20 ;  /* 0x400000000c0ca82b */ /* 0x000fca0000000814 */
[----:B------:R-:W-:-:S05]  /*18c0*/  DFMA R18, R14, R18, R14 ;  /* 0x000000120e12722b */ /* 0x000fca000000000e */
[----:B------:R-:W-:-:S03]  /*18d0*/  @!P2 LOP3.LUT R23, R13, 0x7ff00000, RZ, 0xc0, !PT ;  /* 0x7ff000000d17a812 */ /* 0x000fc600078ec0ff */
[----:B------:R-:W-:Y:S02]  /*18e0*/  DMUL R14, R18, R12 ;  /* 0x0000000c120e7228 */ /* 0x000fe40000000000 */
[----:B------:R-:W-:-:S05]  /*18f0*/  VIADD R25, R23, 0xffffffff ;  /* 0xffffffff17197836 */ /* 0x000fca0000000000 */
[----:B------:R-:W-:Y:S01]  /*1900*/  ISETP.GT.U32.AND P0, PT, R25, 0x7feffffe, PT ;  /* 0x7feffffe1900780c */ /* 0x000fe20003f04070 */
[----:B------:R-:W-:Y:S01]  /*1910*/  VIADD R25, R24, 0xffffffff ;  /* 0xffffffff18197836 */ /* 0x000fe20000000000 */
[----:B------:R-:W-:-:S04]  /*1920*/  DFMA R20, R14, -R10, R12 ;  /* 0x8000000a0e14722b */ /* 0x000fc8000000000c */
[----:B------:R-:W-:-:S04]  /*1930*/  ISETP.GT.U32.OR P0, PT, R25, 0x7feffffe, P0 ;  /* 0x7feffffe1900780c */ /* 0x000fc80000704470 */
[----:B------:R-:W-:-:S09]  /*1940*/  DFMA R20, R18, R20, R14 ;  /* 0x000000141214722b */ /* 0x000fd2000000000e */
[----:B------:R-:W-:Y:S05]  /*1950*/  @P0 BRA `(.L_x_70) ;  /* 0x00000000006c0947 */ /* 0x000fea0003800000 */
[----:B------:R-:W-:-:S04]  /*1960*/  LOP3.LUT R14, R9, 0x7ff00000, RZ, 0xc0, !PT ;  /* 0x7ff00000090e7812 */ /* 0x000fc800078ec0ff */
[CC--:B------:R-:W-:Y:S02]  /*1970*/  VIADDMNMX R6, R5.reuse, -R14.reuse, 0xb9600000, !PT ;  /* 0xb960000005067446 */ /* 0x0c0fe4000780090e */
[----:B------:R-:W-:Y:S02]  /*1980*/  ISETP.GE.U32.AND P0, PT, R5, R14, PT ;  /* 0x0000000e0500720c */ /* 0x000fe40003f06070 */
[----:B------:R-:W-:Y:S01]  /*1990*/  VIMNMX R5, PT, PT, R6, 0x46a00000, PT ;  /* 0x46a0000006057848 */ /* 0x000fe20003fe0100 */
[----:B------:R-:W-:Y:S01]  /*19a0*/  IMAD.MOV.U32 R6, RZ, RZ, RZ ;  /* 0x000000ffff067224 */ /* 0x000fe200078e00ff */
        /* <DEDUP_REMOVED lines=22> */
.L_x_70:
        /* <DEDUP_REMOVED lines=16> */
.L_x_73:
[----:B------:R-:W-:Y:S01]  /*1c10*/  LOP3.LUT R15, R9, 0x80000, RZ, 0xfc, !PT ;  /* 0x00080000090f7812 */ /* 0x000fe200078efcff */
[----:B------:R-:W-:Y:S01]  /*1c20*/  IMAD.MOV.U32 R14, RZ, RZ, R8 ;  /* 0x000000ffff0e7224 */ /* 0x000fe200078e0008 */
[----:B------:R-:W-:Y:S06]  /*1c30*/  BRA `(.L_x_71) ;  /* 0x0000000000087947 */ /* 0x000fec0003800000 */
.L_x_72:
[----:B------:R-:W-:Y:S01]  /*1c40*/  LOP3.LUT R15, R7, 0x80000, RZ, 0xfc, !PT ;  /* 0x00080000070f7812 */ /* 0x000fe200078efcff */
[----:B------:R-:W-:-:S07]  /*1c50*/  IMAD.MOV.U32 R14, RZ, RZ, R6 ;  /* 0x000000ffff0e7224 */ /* 0x000fce00078e0006 */
.L_x_71:
[----:B------:R-:W-:Y:S05]  /*1c60*/  BSYNC.RECONVERGENT B1 ;  /* 0x0000000000017941 */ /* 0x000fea0003800200 */
.L_x_69:
[----:B------:R-:W-:-:S04]  /*1c70*/  IMAD.MOV.U32 R5, RZ, RZ, 0x0 ;  /* 0x00000000ff057424 */ /* 0x000fc800078e00ff */
[----:B------:R-:W-:Y:S05]  /*1c80*/  RET.REL.NODEC R4 `(_Z6layer0PdiiiS_S_) ;  /* 0xffffffe004dc7950 */ /* 0x000fea0003c3ffff */
        .type           $_Z6layer0PdiiiS_S_$__internal_trig_reduction_slowpathd,@function
        .size           $_Z6layer0PdiiiS_S_$__internal_trig_reduction_slowpathd,(.L_x_133 - $_Z6layer0PdiiiS_S_$__internal_trig_reduction_slowpathd)
$_Z6layer0PdiiiS_S_$__internal_trig_reduction_slowpathd:
        /* <DEDUP_REMOVED lines=24> */
.L_x_78:
        /* <DEDUP_REMOVED lines=8> */
[C---:B------:R-:W-:Y:S02]  /*1e90*/  IMAD R23, R6.reuse, R21, RZ ;  /* 0x0000001506177224 */ /* 0x040fe400078e02ff */
[----:B------:R-:W-:Y:S02]  /*1ea0*/  IMAD R20, R7, R13, RZ ;  /* 0x0000000d07147224 */ /* 0x000fe400078e02ff */
[----:B------:R-:W-:Y:S01]  /*1eb0*/  IMAD.HI.U32 R6, R6, R21, RZ ;  /* 0x0000001506067227 */ /* 0x000fe200078e00ff */
[----:B------:R-:W-:-:S03]  /*1ec0*/  IADD3 R9, P0, PT, R23, R9, RZ ;  /* 0x0000000917097210 */ /* 0x000fc60007f1e0ff */
[----:B------:R-:W-:Y:S01]  /*1ed0*/  IMAD.X R25, RZ, RZ, R6, P2 ;  /* 0x000000ffff197224 */ /* 0x000fe200010e0606 */
[----:B------:R-:W-:Y:S01]  /*1ee0*/  IADD3 R9, P1, PT, R20, R9, RZ ;  /* 0x0000000914097210 */ /* 0x000fe20007f3e0ff */
[----:B------:R-:W-:-:S04]  /*1ef0*/  IMAD.HI.U32 R20, R7, R13, RZ ;  /* 0x0000000d07147227 */ /* 0x000fc800078e00ff */
[----:B------:R-:W-:Y:S01]  /*1f00*/  IMAD.HI.U32 R6, R7, R21, RZ ;  /* 0x0000001507067227 */ /* 0x000fe200078e00ff */
[----:B------:R-:W-:-:S03]  /*1f10*/  IADD3.X R20, P0, PT, R20, R25, RZ, P0, !PT ;  /* 0x0000001914147210 */ /* 0x000fc6000071e4ff */
[----:B------:R-:W-:Y:S02]  /*1f20*/  IMAD R7, R7, R21, RZ ;  /* 0x0000001507077224 */ /* 0x000fe400078e02ff */
[----:B------:R-:W-:Y:S01]  /*1f30*/  IMAD.X R6, RZ, RZ, R6, P0 ;  /* 0x000000ffff067224 */ /* 0x000fe200000e0606 */
[----:B------:R-:W-:Y:S01]  /*1f40*/  ISETP.NE.AND P0, PT, R11, -0xf, PT ;  /* 0xfffffff10b00780c */ /* 0x000fe20003f05270 */
[----:B------:R-:W-:Y:S01]  /*1f50*/  IMAD R23, R19, 0x8, R1 ;  /* 0x0000000813177824 */ /* 0x000fe200078e0201 */
[----:B------:R-:W-:Y:S01]  /*1f60*/  IADD3.X R20, P1, PT, R7, R20, RZ, P1, !PT ;  /* 0x0000001407147210 */ /* 0x000fe20000f3e4ff */
[----:B------:R-:W-:-:S03]  /*1f70*/  VIADD R19, R19, 0x1 ;  /* 0x0000000113137836 */ /* 0x000fc60000000000 */
[----:B------:R0:W-:Y:S01]  /*1f80*/  STL.64 [R23], R8 ;  /* 0x0000000817007387 */ /* 0x0001e20000100a00 */
[----:B------:R-:W-:Y:S02]  /*1f90*/  IMAD.X R7, RZ, RZ, R6, P1 ;  /* 0x000000ffff077224 */ /* 0x000fe400008e0606 */
[----:B0-----:R-:W-:Y:S02]  /*1fa0*/  IMAD.MOV.U32 R8, RZ, RZ, R20 ;  /* 0x000000ffff087224 */ /* 0x001fe400078e0014 */
[----:B------:R-:W-:Y:S02]  /*1fb0*/  IMAD.MOV.U32 R9, RZ, RZ, R7 ;  /* 0x000000ffff097224 */ /* 0x000fe400078e0007 */
[----:B------:R-:W-:Y:S05]  /*1fc0*/  @P0 BRA `(.L_x_78) ;  /* 0xfffffffc00900947 */ /* 0x000fea000383ffff */
[----:B------:R-:W-:Y:S05]  /*1fd0*/  BSYNC.RECONVERGENT B2 ;  /* 0x0000000000027941 */ /* 0x000fea0003800200 */
.L_x_77:
[----:B------:R-:W-:Y:S02]  /*1fe0*/  LOP3.LUT R4, R14, 0x7ff, RZ, 0xc0, !PT ;  /* 0x000007ff0e047812 */ /* 0x000fe400078ec0ff */
[----:B------:R-:W-:-:S03]  /*1ff0*/  IADD3 R10, PT, PT, -R12, 0x13, RZ ;  /* 0x000000130c0a7810 */ /* 0x000fc60007ffe1ff */
[----:B------:R-:W-:-:S05]  /*2000*/  VIADD R4, R4, 0xfffffc00 ;  /* 0xfffffc0004047836 */ /* 0x000fca0000000000 */
[----:B------:R-:W-:-:S04]  /*2010*/  ISETP.GE.U32.AND P0, PT, R4, 0x80, PT ;  /* 0x000000800400780c */ /* 0x000fc80003f06070 */
[----:B------:R-:W-:-:S09]  /*2020*/  SEL R10, R10, 0x12, P0 ;  /* 0x000000120a0a7807 */ /* 0x000fd20000000000 */
.L_x_76:
[----:B------:R-:W-:Y:S05]  /*2030*/  BSYNC.RECONVERGENT B1 ;  /* 0x0000000000017941 */ /* 0x000fea0003800200 */
.L_x_75:
[----:B------:R-:W-:Y:S01]  /*2040*/  LOP3.LUT P0, R19, R14, 0x3f, RZ, 0xc0, !PT ;  /* 0x0000003f0e137812 */ /* 0x000fe2000780c0ff */
[----:B------:R-:W-:-:S04]  /*2050*/  IMAD.IADD R12, R12, 0x1, R10 ;  /* 0x000000010c0c7824 */ /* 0x000fc800078e020a */
[----:B------:R-:W-:-:S05]  /*2060*/  IMAD.U32 R23, R12, 0x8, R1 ;  /* 0x000000080c177824 */ /* 0x000fca00078e0001 */
[----:B------:R0:W-:Y:S04]  /*2070*/  STL.64 [R23+-0x78], R8 ;  /* 0xffff880817007387 */ /* 0x0001e80000100a00 */
[----:B------:R-:W2:Y:S04]  /*2080*/  @P0 LDL.64 R10, [R1+0x8] ;  /* 0x00000800010a0983 */ /* 0x000ea80000100a00 */
[----:B------:R-:W3:Y:S04]  /*2090*/  LDL.64 R6, [R1+0x10] ;  /* 0x0000100001067983 */ /* 0x000ee80000100a00 */
[----:B------:R-:W4:Y:S01]  /*20a0*/  LDL.64 R4, [R1+0x18] ;  /* 0x0000180001047983 */ /* 0x000f220000100a00 */
[----:B------:R-:W-:Y:S01]  /*20b0*/  BSSY.RECONVERGENT B1, `(.L_x_79) ;  /* 0x0000035000017945 */ /* 0x000fe20003800200 */
[----:B--2---:R-:W-:-:S02]  /*20c0*/  @P0 SHF.R.U64 R12, R10, 0x1, R11 ;  /* 0x000000010a0c0819 */ /* 0x004fc4000000120b */
[----:B------:R-:W-:Y:S02]  /*20d0*/  @P0 SHF.R.U32.HI R14, RZ, 0x1, R11 ;  /* 0x00000001ff0e0819 */ /* 0x000fe4000001160b */
[----:B------:R-:W-:Y:S02]  /*20e0*/  @P0 LOP3.LUT R11, R19, 0x3f, RZ, 0x3c, !PT ;  /* 0x0000003f130b0812 */ /* 0x000fe400078e3cff */
[----:B---3--:R-:W-:Y:S02]  /*20f0*/  @P0 SHF.L.U32 R13, R6, R19, RZ ;  /* 0x00000013060d0219 */ /* 0x008fe400000006ff */
[----:B0-----:R-:W-:Y:S02]  /*2100*/  @P0 SHF.R.U64 R8, R12, R11, R14 ;  /* 0x0000000b0c080219 */ /* 0x001fe4000000120e */
[--C-:B------:R-:W-:Y:S02]  /*2110*/  @P0 SHF.R.U32.HI R10, RZ, 0x1, R7.reuse ;  /* 0x00000001ff0a0819 */ /* 0x100fe40000011607 */
[----:B------:R-:W-:-:S02]  /*2120*/  @P0 SHF.R.U64 R21, R6, 0x1, R7 ;  /* 0x0000000106150819 */ /* 0x000fc40000001207 */
[----:B------:R-:W-:Y:S02]  /*2130*/  @P0 SHF.L.U64.HI R20, R6, R19, R7 ;  /* 0x0000001306140219 */ /* 0x000fe40000010207 */
[----:B------:R-:W-:Y:S02]  /*2140*/  @P0 SHF.R.U32.HI R9, RZ, R11, R14 ;  /* 0x0000000bff090219 */ /* 0x000fe4000001160e */
[----:B------:R-:W-:Y:S02]  /*2150*/  @P0 LOP3.LUT R6, R13, R8, RZ, 0xfc, !PT ;  /* 0x000000080d060212 */ /* 0x000fe400078efcff */
[----:B----4-:R-:W-:Y:S02]  /*2160*/  @P0 SHF.L.U32 R12, R4, R19, RZ ;  /* 0x00000013040c0219 */ /* 0x010fe400000006ff */
[----:B------:R-:W-:Y:S01]  /*2170*/  @P0 SHF.R.U64 R21, R21, R11, R10 ;  /* 0x0000000b15150219 */ /* 0x000fe2000000120a */
[----:B------:R-:W-:Y:S01]  /*2180*/  IMAD.SHL.U32 R8, R6, 0x4, RZ ;  /* 0x0000000406087824 */ /* 0x000fe200078e00ff */
[----:B------:R-:W-:-:S02]  /*2190*/  @P0 LOP3.LUT R7, R20, R9, RZ, 0xfc, !PT ;  /* 0x0000000914070212 */ /* 0x000fc400078efcff */
[----:B------:R-:W-:Y:S02]  /*21a0*/  @P0 SHF.L.U64.HI R19, R4, R19, R5 ;  /* 0x0000001304130219 */ /* 0x000fe40000010205 */
[----:B------:R-:W-:Y:S02]  /*21b0*/  @P0 SHF.R.U32.HI R10, RZ, R11, R10 ;  /* 0x0000000bff0a0219 */ /* 0x000fe4000001160a */
[----:B------:R-:W-:Y:S02]  /*21c0*/  @P0 LOP3.LUT R4, R12, R21, RZ, 0xfc, !PT ;  /* 0x000000150c040212 */ /* 0x000fe400078efcff */
[----:B------:R-:W-:Y:S02]  /*21d0*/  SHF.L.U64.HI R6, R6, 0x2, R7 ;  /* 0x0000000206067819 */ /* 0x000fe40000010207 */
[----:B------:R-:W-:Y:S02]  /*21e0*/  @P0 LOP3.LUT R5, R19, R10, RZ, 0xfc, !PT ;  /* 0x0000000a13050212 */ /* 0x000fe400078efcff */
[----:B------:R-:W-:-:S02]  /*21f0*/  SHF.L.W.U32.HI R7, R7, 0x2, R4 ;  /* 0x0000000207077819 */ /* 0x000fc40000010e04 */
[----:B------:R-:W-:Y:S02]  /*2200*/  IADD3 RZ, P0, PT, RZ, -R8, RZ ;  /* 0x80000008ffff7210 */ /* 0x000fe40007f1e0ff */
[----:B------:R-:W-:Y:S02]  /*2210*/  LOP3.LUT R9, RZ, R6, RZ, 0x33, !PT ;  /* 0x00000006ff097212 */ /* 0x000fe400078e33ff */
[----:B------:R-:W-:Y:S02]  /*2220*/  SHF.L.W.U32.HI R4, R4, 0x2, R5 ;  /* 0x0000000204047819 */ /* 0x000fe40000010e05 */
[----:B------:R-:W-:Y:S02]  /*2230*/  LOP3.LUT R10, RZ, R7, RZ, 0x33, !PT ;  /* 0x00000007ff0a7212 */ /* 0x000fe400078e33ff */
[----:B------:R-:W-:Y:S02]  /*2240*/  IADD3.X R9, P0, PT, RZ, R9, RZ, P0, !PT ;  /* 0x00000009ff097210 */ /* 0x000fe4000071e4ff */
[----:B------:R-:W-:-:S02]  /*2250*/  LOP3.LUT R11, RZ, R4, RZ, 0x33, !PT ;  /* 0x00000004ff0b7212 */ /* 0x000fc400078e33ff */
[----:B------:R-:W-:Y:S02]  /*2260*/  IADD3.X R10, P1, PT, RZ, R10, RZ, P0, !PT ;  /* 0x0000000aff0a7210 */ /* 0x000fe4000073e4ff */
[----:B------:R-:W-:-:S03]  /*2270*/  ISETP.GT.U32.AND P2, PT, R7, -0x1, PT ;  /* 0xffffffff0700780c */ /* 0x000fc60003f44070 */
[----:B------:R-:W-:Y:S01]  /*2280*/  IMAD.X R11, RZ, RZ, R11, P1 ;  /* 0x000000ffff0b7224 */ /* 0x000fe200008e060b */
[----:B------:R-:W-:-:S04]  /*2290*/  ISETP.GT.AND.EX P0, PT, R4, -0x1, PT, P2 ;  /* 0xffffffff0400780c */ /* 0x000fc80003f04320 */
[----:B------:R-:W-:Y:S02]  /*22a0*/  SEL R11, R4, R11, P0 ;  /* 0x0000000b040b7207 */ /* 0x000fe40000000000 */
[----:B------:R-:W-:Y:S02]  /*22b0*/  SEL R12, R7, R10, P0 ;  /* 0x0000000a070c7207 */ /* 0x000fe40000000000 */
[----:B------:R-:W-:-:S04]  /*22c0*/  ISETP.NE.U32.AND P1, PT, R11, RZ, PT ;  /* 0x000000ff0b00720c */ /* 0x000fc80003f25070 */
[----:B------:R-:W-:Y:S01]  /*22d0*/  SEL R7, R12, R11, !P1 ;  /* 0x0000000b0c077207 */ /* 0x000fe20004800000 */
[----:B------:R-:W-:-:S05]  /*22e0*/  @!P0 IMAD.MOV R8, RZ, RZ, -R8 ;  /* 0x000000ffff088224 */ /* 0x000fca00078e0a08 */
[----:B------:R-:W0:Y:S02]  /*22f0*/  FLO.U32 R7, R7 ;  /* 0x0000000700077300 */ /* 0x000e2400000e0000 */
[C---:B0-----:R-:W-:Y:S02]  /*2300*/  IADD3 R13, PT, PT, -R7.reuse, 0x1f, RZ ;  /* 0x0000001f070d7810 */ /* 0x041fe40007ffe1ff */
[----:B------:R-:W-:-:S03]  /*2310*/  IADD3 R10, PT, PT, -R7, 0x3f, RZ ;  /* 0x0000003f070a7810 */ /* 0x000fc60007ffe1ff */
[----:B------:R-:W-:Y:S01]  /*2320*/  @P1 IMAD.MOV R10, RZ, RZ, R13 ;  /* 0x000000ffff0a1224 */ /* 0x000fe200078e020d */
[----:B------:R-:W-:-:S04]  /*2330*/  SEL R13, R6, R9, P0 ;  /* 0x00000009060d7207 */ /* 0x000fc80000000000 */
[----:B------:R-:W-:-:S13]  /*2340*/  ISETP.NE.AND P1, PT, R10, RZ, PT ;  /* 0x000000ff0a00720c */ /* 0x000fda0003f25270 */
[----:B------:R-:W-:Y:S05]  /*2350*/  @!P1 BRA `(.L_x_80) ;  /* 0x0000000000289947 */ /* 0x000fea0003800000 */
[----:B------:R-:W-:Y:S02]  /*2360*/  LOP3.LUT R7, R10, 0x3f, RZ, 0xc0, !PT ;  /* 0x0000003f0a077812 */ /* 0x000fe400078ec0ff */
        /* <DEDUP_REMOVED lines=9> */
.L_x_80:
[----:B------:R-:W-:Y:S05]  /*2400*/  BSYNC.RECONVERGENT B1 ;  /* 0x0000000000017941 */ /* 0x000fea0003800200 */
.L_x_79:
[----:B------:R-:W-:-:S04]  /*2410*/  IMAD.WIDE.U32 R8, R12, 0x2168c235, RZ ;  /* 0x2168c2350c087825 */ /* 0x000fc800078e00ff */
[----:B------:R-:W-:Y:S01]  /*2420*/  IMAD.MOV.U32 R6, RZ, RZ, R9 ;  /* 0x000000ffff067224 */ /* 0x000fe200078e0009 */
[----:B------:R-:W-:Y:S01]  /*2430*/  IADD3 RZ, P1, PT, R8, R8, RZ ;  /* 0x0000000808ff7210 */ /* 0x000fe20007f3e0ff */
[----:B------:R-:W-:Y:S02]  /*2440*/  IMAD.MOV.U32 R7, RZ, RZ, RZ ;  /* 0x000000ffff077224 */ /* 0x000fe400078e00ff */
[----:B------:R-:W-:-:S04]  /*2450*/  IMAD.HI.U32 R9, R11, -0x36f0255e, RZ ;  /* 0xc90fdaa20b097827 */ /* 0x000fc800078e00ff */
[----:B------:R-:W-:-:S04]  /*2460*/  IMAD.WIDE.U32 R6, R12, -0x36f0255e, R6 ;  /* 0xc90fdaa20c067825 */ /* 0x000fc800078e0006 */
[----:B------:R-:W-:-:S04]  /*2470*/  IMAD.WIDE.U32 R6, P2, R11, 0x2168c235, R6 ;  /* 0x2168c2350b067825 */ /* 0x000fc80007840006 */
[----:B------:R-:W-:Y:S01]  /*2480*/  IMAD R11, R11, -0x36f0255e, RZ ;  /* 0xc90fdaa20b0b7824 */ /* 0x000fe200078e02ff */
[----:B------:R-:W-:Y:S01]  /*2490*/  IADD3.X RZ, P1, PT, R6, R6, RZ, P1, !PT ;  /* 0x0000000606ff7210 */ /* 0x000fe20000f3e4ff */
[----:B------:R-:W-:-:S03]  /*24a0*/  IMAD.X R8, RZ, RZ, R9, P2 ;  /* 0x000000ffff087224 */ /* 0x000fc600010e0609 */
[----:B------:R-:W-:-:S04]  /*24b0*/  IADD3 R7, P2, PT, R11, R7, RZ ;  /* 0x000000070b077210 */ /* 0x000fc80007f5e0ff */
        /* <DEDUP_REMOVED lines=25> */
.L_x_74:
[----:B------:R-:W-:-:S04]  /*2650*/  IMAD.MOV.U32 R19, RZ, RZ, 0x0 ;  /* 0x00000000ff137424 */ /* 0x000fc800078e00ff */
[----:B------:R-:W-:Y:S05]  /*2660*/  RET.REL.NODEC R18 `(_Z6layer0PdiiiS_S_) ;  /* 0xffffffd812647950 */ /* 0x000fea0003c3ffff */
.L_x_81:
        /* <DEDUP_REMOVED lines=9> */
.L_x_133:


//--------------------- .text._Z12copy_to_gridPdS_iiiii --------------------------
	.section	.text._Z12copy_to_gridPdS_iiiii,"ax",@progbits
	.align	128
        .global         _Z12copy_to_gridPdS_iiiii
        .type           _Z12copy_to_gridPdS_iiiii,@function
        .size           _Z12copy_to_gridPdS_iiiii,(.L_x_139 - _Z12copy_to_gridPdS_iiiii)
        .other          _Z12copy_to_gridPdS_iiiii,@"STO_CUDA_ENTRY STV_DEFAULT"
_Z12copy_to_gridPdS_iiiii:
.text._Z12copy_to_gridPdS_iiiii:
[----:B------:R-:W-:Y:S01]  /*0000*/  LDC R1, c[0x0][0x37c] ;  /* 0x0000df00ff017b82 */ /* 0x000fe20000000800 */
[----:B------:R-:W0:Y:S01]  /*0010*/  LDCU UR4, c[0x0][0x39c] ;  /* 0x00007380ff0477ac */ /* 0x000e220008000800 */
[----:B------:R-:W1:Y:S01]  /*0020*/  LDCU.64 UR6, c[0x0][0x358] ;  /* 0x00006b00ff0677ac */ /* 0x000e620008000a00 */
[----:B0-----:R-:W-:-:S09]  /*0030*/  UISETP.NE.AND UP0, UPT, UR4, 0x2, UPT ;  /* 0x000000020400788c */ /* 0x001fd2000bf05270 */
[----:B-1----:R-:W-:Y:S05]  /*0040*/  BRA.U !UP0, `(.L_x_82) ;  /* 0x0000000108e07547 */ /* 0x002fea000b800000 */
[----:B------:R-:W0:Y:S01]  /*0050*/  LDCU UR9, c[0x0][0x394] ;  /* 0x00007280ff0977ac */ /* 0x000e220008000800 */
[----:B------:R-:W-:Y:S02]  /*0060*/  UISETP.NE.AND UP0, UPT, UR4, 0x1, UPT ;  /* 0x000000010400788c */ /* 0x000fe4000bf05270 */
[----:B0-----:R-:W-:-:S07]  /*0070*/  UIADD3 UR5, UPT, UPT, UR9, -0x2, URZ ;  /* 0xfffffffe09057890 */ /* 0x001fce000fffe0ff */
[----:B------:R-:W-:Y:S05]  /*0080*/  BRA.U UP0, `(.L_x_83) ;  /* 0x0000000100687547 */ /* 0x000fea000b800000 */
[----:B------:R-:W0:Y:S01]  /*0090*/  S2R R2, SR_TID.X ;  /* 0x0000000000027919 */ /* 0x000e220000002100 */
[----:B------:R-:W1:Y:S01]  /*00a0*/  LDC R0, c[0x0][0x364] ;  /* 0x0000d900ff007b82 */ /* 0x000e620000000800 */
[----:B------:R-:W2:Y:S01]  /*00b0*/  LDCU UR10, c[0x0][0x398] ;  /* 0x00007300ff0a77ac */ /* 0x000ea20008000800 */
[----:B------:R-:W1:Y:S06]  /*00c0*/  S2R R5, SR_TID.Y ;  /* 0x0000000000057919 */ /* 0x000e6c0000002200 */
[----:B------:R-:W0:Y:S08]  /*00d0*/  S2UR UR8, SR_CTAID.X ;  /* 0x00000000000879c3 */ /* 0x000e300000002500 */
[----:B------:R-:W0:Y:S08]  /*00e0*/  LDC R3, c[0x0][0x360] ;  /* 0x0000d800ff037b82 */ /* 0x000e300000000800 */
[----:B------:R-:W1:Y:S01]  /*00f0*/  S2UR UR4, SR_CTAID.Y ;  /* 0x00000000000479c3 */ /* 0x000e620000002600 */
[----:B0-----:R-:W-:-:S05]  /*0100*/  IMAD R3, R3, UR8, R2 ;  /* 0x0000000803037c24 */ /* 0x001fca000f8e0202 */
[----:B------:R-:W-:Y:S01]  /*0110*/  ISETP.GE.AND P0, PT, R3, 0x1, PT ;  /* 0x000000010300780c */ /* 0x000fe20003f06270 */
[----:B-1----:R-:W-:Y:S01]  /*0120*/  IMAD R0, R0, UR4, R5 ;  /* 0x0000000400007c24 */ /* 0x002fe2000f8e0205 */
[----:B--2---:R-:W-:-:S03]  /*0130*/  UIADD3 UR4, UPT, UPT, UR10, -0x2, URZ ;  /* 0xfffffffe0a047890 */ /* 0x004fc6000fffe0ff */
[C---:B------:R-:W-:Y:S01]  /*0140*/  IMAD R7, R0.reuse, UR10, R3 ;  /* 0x0000000a00077c24 */ /* 0x040fe2000f8e0203 */
[----:B------:R-:W-:-:S04]  /*0150*/  ISETP.EQ.OR P0, PT, R0, RZ, !P0 ;  /* 0x000000ff0000720c */ /* 0x000fc80004702670 */
[----:B------:R-:W-:-:S04]  /*0160*/  ISETP.GT.OR P0, PT, R0, UR5, P0 ;  /* 0x0000000500007c0c */ /* 0x000fc80008704670 */
[----:B------:R-:W-:-:S13]  /*0170*/  ISETP.GT.OR P0, PT, R3, UR4, P0 ;  /* 0x0000000403007c0c */ /* 0x000fda0008704670 */
[----:B------:R-:W-:Y:S05]  /*0180*/  @P0 EXIT ;  /* 0x000000000000094d */ /* 0x000fea0003800000 */
[----:B------:R-:W0:Y:S08]  /*0190*/  LDC.64 R2, c[0x0][0x388] ;  /* 0x0000e200ff027b82 */ /* 0x000e300000000a00 */
[----:B------:R-:W1:Y:S08]  /*01a0*/  LDC R0, c[0x0][0x3a0] ;  /* 0x0000e800ff007b82 */ /* 0x000e700000000800 */
[----:B------:R-:W2:Y:S01]  /*01b0*/  LDC.64 R4, c[0x0][0x380] ;  /* 0x0000e000ff047b82 */ /* 0x000ea20000000a00 */
[----:B0-----:R-:W-:-:S06]  /*01c0*/  IMAD.WIDE R2, R7, 0x8, R2 ;  /* 0x0000000807027825 */ /* 0x001fcc00078e0202 */
[----:B------:R-:W3:Y:S01]  /*01d0*/  LDG.E.64 R2, desc[UR6][R2.64] ;  /* 0x0000000602027981 */ /* 0x000ee2000c1e1b00 */
[----:B------:R-:W-:-:S06]  /*01e0*/  UIMAD UR4, UR9, UR10, URZ ;  /* 0x0000000a090472a4 */ /* 0x000fcc000f8e02ff */
[----:B-1----:R-:W-:-:S04]  /*01f0*/  IMAD R7, R0, UR4, R7 ;  /* 0x0000000400077c24 */ /* 0x002fc8000f8e0207 */
[----:B--2---:R-:W-:-:S05]  /*0200*/  IMAD.WIDE R4, R7, 0x8, R4 ;  /* 0x0000000807047825 */ /* 0x004fca00078e0204 */
[----:B---3--:R-:W-:Y:S01]  /*0210*/  STG.E.64 desc[UR6][R4.64], R2 ;  /* 0x0000000204007986 */ /* 0x008fe2000c101b06 */
[----:B------:R-:W-:Y:S05]  /*0220*/  EXIT ;  /* 0x000000000000794d */ /* 0x000fea0003800000 */
.L_x_83:
[----:B------:R-:W0:Y:S01]  /*0230*/  S2R R2, SR_TID.X ;  /* 0x0000000000027919 */ /* 0x000e220000002100 */
[----:B------:R-:W1:Y:S01]  /*0240*/  LDC R0, c[0x0][0x364] ;  /* 0x0000d900ff007b82 */ /* 0x000e620000000800 */
[----:B------:R-:W2:Y:S01]  /*0250*/  LDCU UR4, c[0x0][0x390] ;  /* 0x00007200ff0477ac */ /* 0x000ea20008000800 */
[----:B------:R-:W1:Y:S06]  /*0260*/  S2R R5, SR_TID.Y ;  /* 0x0000000000057919 */ /* 0x000e6c0000002200 */
[----:B------:R-:W0:Y:S08]  /*0270*/  S2UR UR10, SR_CTAID.X ;  /* 0x00000000000a79c3 */ /* 0x000e300000002500 */
[----:B------:R-:W0:Y:S01]  /*0280*/  LDC R3, c[0x0][0x360] ;  /* 0x0000d800ff037b82 */ /* 0x000e220000000800 */
[----:B--2---:R-:W-:-:S07]  /*0290*/  UIADD3 UR4, UPT, UPT, UR4, -0x2, URZ ;  /* 0xfffffffe04047890 */ /* 0x004fce000fffe0ff */
[----:B------:R-:W1:Y:S01]  /*02a0*/  S2UR UR8, SR_CTAID.Y ;  /* 0x00000000000879c3 */ /* 0x000e620000002600 */
[----:B0-----:R-:W-:-:S05]  /*02b0*/  IMAD R3, R3, UR10, R2 ;  /* 0x0000000a03037c24 */ /* 0x001fca000f8e0202 */
[----:B------:R-:W-:Y:S01]  /*02c0*/  ISETP.GE.AND P0, PT, R3, 0x1, PT ;  /* 0x000000010300780c */ /* 0x000fe20003f06270 */
[----:B-1----:R-:W-:-:S04]  /*02d0*/  IMAD R0, R0, UR8, R5 ;  /* 0x0000000800007c24 */ /* 0x002fc8000f8e0205 */
[C---:B------:R-:W-:Y:S01]  /*02e0*/  IMAD R7, R0.reuse, UR9, R3 ;  /* 0x0000000900077c24 */ /* 0x040fe2000f8e0203 */
[----:B------:R-:W-:-:S04]  /*02f0*/  ISETP.EQ.OR P0, PT, R0, RZ, !P0 ;  /* 0x000000ff0000720c */ /* 0x000fc80004702670 */
[----:B------:R-:W-:-:S04]  /*0300*/  ISETP.GT.OR P0, PT, R0, UR4, P0 ;  /* 0x0000000400007c0c */ /* 0x000fc80008704670 */
[----:B------:R-:W-:-:S13]  /*0310*/  ISETP.GT.OR P0, PT, R3, UR5, P0 ;  /* 0x0000000503007c0c */ /* 0x000fda0008704670 */
[----:B------:R-:W-:Y:S05]  /*0320*/  @P0 EXIT ;  /* 0x000000000000094d */ /* 0x000fea0003800000 */
[----:B------:R-:W0:Y:S01]  /*0330*/  LDC.64 R2, c[0x0][0x388] ;  /* 0x0000e200ff027b82 */ /* 0x000e220000000a00 */
[----:B------:R-:W1:Y:S07]  /*0340*/  LDCU UR4, c[0x0][0x398] ;  /* 0x00007300ff0477ac */ /* 0x000e6e0008000800 */
[----:B------:R-:W1:Y:S08]  /*0350*/  LDC R0, c[0x0][0x3a0] ;  /* 0x0000e800ff007b82 */ /* 0x000e700000000800 */
[----:B------:R-:W2:Y:S01]  /*0360*/  LDC.64 R4, c[0x0][0x380] ;  /* 0x0000e000ff047b82 */ /* 0x000ea20000000a00 */
[----:B0-----:R-:W-:-:S06]  /*0370*/  IMAD.WIDE R2, R7, 0x8, R2 ;  /* 0x0000000807027825 */ /* 0x001fcc00078e0202 */
[----:B------:R-:W3:Y:S01]  /*0380*/  LDG.E.64 R2, desc[UR6][R2.64] ;  /* 0x0000000602027981 */ /* 0x000ee2000c1e1b00 */
[----:B-1----:R-:W-:-:S04]  /*0390*/  IMAD R7, R7, UR4, R0 ;  /* 0x0000000407077c24 */ /* 0x002fc8000f8e0200 */
[----:B--2---:R-:W-:-:S05]  /*03a0*/  IMAD.WIDE R4, R7, 0x8, R4 ;  /* 0x0000000807047825 */ /* 0x004fca00078e0204 */
[----:B---3--:R-:W-:Y:S01]  /*03b0*/  STG.E.64 desc[UR6][R4.64], R2 ;  /* 0x0000000204007986 */ /* 0x008fe2000c101b06 */
[----:B------:R-:W-:Y:S05]  /*03c0*/  EXIT ;  /* 0x000000000000794d */ /* 0x000fea0003800000 */
.L_x_82:
[----:B------:R-:W0:Y:S01]  /*03d0*/  S2R R2, SR_TID.X ;  /* 0x0000000000027919 */ /* 0x000e220000002100 */
[----:B------:R-:W1:Y:S01]  /*03e0*/  LDC R0, c[0x0][0x364] ;  /* 0x0000d900ff007b82 */ /* 0x000e620000000800 */
[----:B------:R-:W2:Y:S01]  /*03f0*/  LDCU UR4, c[0x0][0x390] ;  /* 0x00007200ff0477ac */ /* 0x000ea20008000800 */
[----:B------:R-:W1:Y:S01]  /*0400*/  S2R R3, SR_TID.Y ;  /* 0x0000000000037919 */ /* 0x000e620000002200 */
[----:B------:R-:W3:Y:S05]  /*0410*/  LDCU UR9, c[0x0][0x398] ;  /* 0x00007300ff0977ac */ /* 0x000eea0008000800 */
[----:B------:R-:W0:Y:S08]  /*0420*/  S2UR UR8, SR_CTAID.X ;  /* 0x00000000000879c3 */ /* 0x000e300000002500 */
[----:B------:R-:W0:Y:S01]  /*0430*/  LDC R7, c[0x0][0x360] ;  /* 0x0000d800ff077b82 */ /* 0x000e220000000800 */
[----:B--2---:R-:W-:-:S07]  /*0440*/  UIADD3 UR4, UPT, UPT, UR4, -0x2, URZ ;  /* 0xfffffffe04047890 */ /* 0x004fce000fffe0ff */
[----:B------:R-:W1:Y:S01]  /*0450*/  S2UR UR5, SR_CTAID.Y ;  /* 0x00000000000579c3 */ /* 0x000e620000002600 */
[----:B0-----:R-:W-:-:S05]  /*0460*/  IMAD R7, R7, UR8, R2 ;  /* 0x0000000807077c24 */ /* 0x001fca000f8e0202 */
[----:B------:R-:W-:Y:S01]  /*0470*/  ISETP.GE.AND P0, PT, R7, 0x1, PT ;  /* 0x000000010700780c */ /* 0x000fe20003f06270 */
[----:B-1----:R-:W-:Y:S01]  /*0480*/  IMAD R0, R0, UR5, R3 ;  /* 0x0000000500007c24 */ /* 0x002fe2000f8e0203 */
[----:B---3--:R-:W-:-:S04]  /*0490*/  UIADD3 UR5, UPT, UPT, UR9, -0x2, URZ ;  /* 0xfffffffe09057890 */ /* 0x008fc8000fffe0ff */
[----:B------:R-:W-:-:S04]  /*04a0*/  ISETP.EQ.OR P0, PT, R0, RZ, !P0 ;  /* 0x000000ff0000720c */ /* 0x000fc80004702670 */
[----:B------:R-:W-:-:S04]  /*04b0*/  ISETP.GT.OR P0, PT, R0, UR4, P0 ;  /* 0x0000000400007c0c */ /* 0x000fc80008704670 */
[----:B------:R-:W-:-:S13]  /*04c0*/  ISETP.GT.OR P0, PT, R7, UR5, P0 ;  /* 0x0000000507007c0c */ /* 0x000fda0008704670 */
[----:B------:R-:W-:Y:S05]  /*04d0*/  @P0 EXIT ;  /* 0x000000000000094d */ /* 0x000fea0003800000 */
[----:B------:R-:W0:Y:S01]  /*04e0*/  LDC.64 R2, c[0x0][0x388] ;  /* 0x0000e200ff027b82 */ /* 0x000e220000000a00 */
[----:B------:R-:W-:Y:S01]  /*04f0*/  IMAD R5, R0, UR9, R7 ;  /* 0x0000000900057c24 */ /* 0x000fe2000f8e0207 */
[----:B------:R-:W1:Y:S06]  /*0500*/  LDCU UR4, c[0x0][0x394] ;  /* 0x00007280ff0477ac */ /* 0x000e6c0008000800 */
[----:B------:R-:W1:Y:S01]  /*0510*/  LDC R9, c[0x0][0x3a0] ;  /* 0x0000e800ff097b82 */ /* 0x000e620000000800 */
[----:B0-----:R-:W-:-:S07]  /*0520*/  IMAD.WIDE R2, R5, 0x8, R2 ;  /* 0x0000000805027825 */ /* 0x001fce00078e0202 */
[----:B------:R-:W0:Y:S01]  /*0530*/  LDC.64 R4, c[0x0][0x380] ;  /* 0x0000e000ff047b82 */ /* 0x000e220000000a00 */
[----:B------:R-:W2:Y:S01]  /*0540*/  LDG.E.64 R2, desc[UR6][R2.64] ;  /* 0x0000000602027981 */ /* 0x000ea2000c1e1b00 */
[----:B-1----:R-:W-:-:S04]  /*0550*/  IMAD R0, R0, UR4, R9 ;  /* 0x0000000400007c24 */ /* 0x002fc8000f8e0209 */
[----:B------:R-:W-:-:S04]  /*0560*/  IMAD R7, R0, UR9, R7 ;  /* 0x0000000900077c24 */ /* 0x000fc8000f8e0207 */
[----:B0-----:R-:W-:-:S05]  /*0570*/  IMAD.WIDE R4, R7, 0x8, R4 ;  /* 0x0000000807047825 */ /* 0x001fca00078e0204 */
[----:B--2---:R-:W-:Y:S01]  /*0580*/  STG.E.64 desc[UR6][R4.64], R2 ;  /* 0x0000000204007986 */ /* 0x004fe2000c101b06 */
[----:B------:R-:W-:Y:S05]  /*0590*/  EXIT ;  /* 0x000000000000794d */ /* 0x000fea0003800000 */
.L_x_84:
        /* <DEDUP_REMOVED lines=14> */
.L_x_139:


//--------------------- .text._Z16copy_to_matricesPdS_S_iiiiii --------------------------
	.section	.text._Z16copy_to_matricesPdS_S_iiiiii,"ax",@progbits
	.align	128
        .global         _Z16copy_to_matricesPdS_S_iiiiii
        .type           _Z16copy_to_matricesPdS_S_iiiiii,@function
        .size           _Z16copy_to_matricesPdS_S_iiiiii,(.L_x_140 - _Z16copy_to_matricesPdS_S_iiiiii)
        .other          _Z16copy_to_matricesPdS_S_iiiiii,@"STO_CUDA_ENTRY STV_DEFAULT"
_Z16copy_to_matricesPdS_S_iiiiii:
.text._Z16copy_to_matricesPdS_S_iiiiii:
[----:B------:R-:W-:Y:S08]  /*0000*/  LDC R1, c[0x0][0x37c] ;  /* 0x0000df00ff017b82 */ /* 0x000ff00000000800 */
[----:B------:R-:W0:Y:S01]  /*0010*/  LDC R0, c[0x0][0x3a4] ;  /* 0x0000e900ff007b82 */ /* 0x000e220000000800 */
[----:B------:R-:W1:Y:S01]  /*0020*/  LDCU.64 UR6, c[0x0][0x358] ;  /* 0x00006b00ff0677ac */ /* 0x000e620008000a00 */
[----:B0-----:R-:W-:-:S13]  /*0030*/  ISETP.NE.AND P0, PT, R0, 0x3, PT ;  /* 0x000000030000780c */ /* 0x001fda0003f05270 */
[----:B-1----:R-:W-:Y:S05]  /*0040*/  @!P0 BRA `(.L_x_85) ;  /* 0x0000000400288947 */ /* 0x002fea0003800000 */
[----:B------:R-:W-:-:S13]  /*0050*/  ISETP.NE.AND P0, PT, R0, 0x2, PT ;  /* 0x000000020000780c */ /* 0x000fda0003f05270 */
[----:B------:R-:W-:Y:S05]  /*0060*/  @!P0 BRA `(.L_x_86) ;  /* 0x0000000000908947 */ /* 0x000fea0003800000 */
[----:B------:R-:W-:-:S13]  /*0070*/  ISETP.NE.AND P0, PT, R0, 0x1, PT ;  /* 0x000000010000780c */ /* 0x000fda0003f05270 */
[----:B------:R-:W-:Y:S05]  /*0080*/  @P0 EXIT ;  /* 0x000000000000094d */ /* 0x000fea0003800000 */
[----:B------:R-:W0:Y:S01]  /*0090*/  S2R R2, SR_TID.X ;  /* 0x0000000000027919 */ /* 0x000e220000002100 */
[----:B------:R-:W1:Y:S01]  /*00a0*/  LDC R0, c[0x0][0x364] ;  /* 0x0000d900ff007b82 */ /* 0x000e620000000800 */
[----:B------:R-:W2:Y:S01]  /*00b0*/  LDCU UR8, c[0x0][0x39c] ;  /* 0x00007380ff0877ac */ /* 0x000ea20008000800 */
[----:B------:R-:W1:Y:S01]  /*00c0*/  S2R R5, SR_TID.Y ;  /* 0x0000000000057919 */ /* 0x000e620000002200 */
[----:B------:R-:W3:Y:S05]  /*00d0*/  LDCU UR9, c[0x0][0x3a0] ;  /* 0x00007400ff0977ac */ /* 0x000eea0008000800 */
[----:B------:R-:W0:Y:S08]  /*00e0*/  S2UR UR5, SR_CTAID.X ;  /* 0x00000000000579c3 */ /* 0x000e300000002500 */
[----:B------:R-:W0:Y:S08]  /*00f0*/  LDC R3, c[0x0][0x360] ;  /* 0x0000d800ff037b82 */ /* 0x000e300000000800 */
[----:B------:R-:W1:Y:S01]  /*0100*/  S2UR UR4, SR_CTAID.Y ;  /* 0x00000000000479c3 */ /* 0x000e620000002600 */
[----:B0-----:R-:W-:Y:S01]  /*0110*/  IMAD R3, R3, UR5, R2 ;  /* 0x0000000503037c24 */ /* 0x001fe2000f8e0202 */
[----:B---3--:R-:W-:-:S04]  /*0120*/  UIADD3 UR5, UPT, UPT, UR9, -0x2, URZ ;  /* 0xfffffffe09057890 */ /* 0x008fc8000fffe0ff */
[----:B------:R-:W-:Y:S01]  /*0130*/  ISETP.GE.AND P0, PT, R3, 0x1, PT ;  /* 0x000000010300780c */ /* 0x000fe20003f06270 */
[----:B-1----:R-:W-:Y:S01]  /*0140*/  IMAD R0, R0, UR4, R5 ;  /* 0x0000000400007c24 */ /* 0x002fe2000f8e0205 */
[----:B--2---:R-:W-:-:S04]  /*0150*/  UIADD3 UR4, UPT, UPT, UR8, -0x2, URZ ;  /* 0xfffffffe08047890 */ /* 0x004fc8000fffe0ff */
[----:B------:R-:W-:-:S04]  /*0160*/  ISETP.EQ.OR P0, PT, R0, RZ, !P0 ;  /* 0x000000ff0000720c */ /* 0x000fc80004702670 */
[----:B------:R-:W-:-:S04]  /*0170*/  ISETP.GT.OR P0, PT, R0, UR4, P0 ;  /* 0x0000000400007c0c */ /* 0x000fc80008704670 */
[----:B------:R-:W-:-:S13]  /*0180*/  ISETP.GT.OR P0, PT, R3, UR5, P0 ;  /* 0x0000000503007c0c */ /* 0x000fda0008704670 */
[----:B------:R-:W-:Y:S05]  /*0190*/  @P0 EXIT ;  /* 0x000000000000094d */ /* 0x000fea0003800000 */
[----:B------:R-:W0:Y:S01]  /*01a0*/  LDC.64 R8, c[0x0][0x3a8] ;  /* 0x0000ea00ff087b82 */ /* 0x000e220000000a00 */
[----:B------:R-:W-:Y:S02]  /*01b0*/  UIMAD UR4, UR8, UR9, URZ ;  /* 0x00000009080472a4 */ /* 0x000fe4000f8e02ff */
[----:B------:R-:W-:-:S05]  /*01c0*/  IMAD R11, R0, UR9, R3 ;  /* 0x00000009000b7c24 */ /* 0x000fca000f8e0203 */
[----:B------:R-:W1:Y:S08]  /*01d0*/  LDC.64 R6, c[0x0][0x380] ;  /* 0x0000e000ff067b82 */ /* 0x000e700000000a00 */
[----:B------:R-:W2:Y:S01]  /*01e0*/  LDC.64 R4, c[0x0][0x388] ;  /* 0x0000e200ff047b82 */ /* 0x000ea20000000a00 */
[----:B0-----:R-:W-:-:S04]  /*01f0*/  IMAD R3, R8, UR4, R11 ;  /* 0x0000000408037c24 */ /* 0x001fc8000f8e020b */
[----:B-1----:R-:W-:-:S06]  /*0200*/  IMAD.WIDE R2, R3, 0x8, R6 ;  /* 0x0000000803027825 */ /* 0x002fcc00078e0206 */
[----:B------:R-:W3:Y:S01]  /*0210*/  LDG.E.64 R2, desc[UR6][R2.64] ;  /* 0x0000000602027981 */ /* 0x000ee2000c1e1b00 */
[----:B------:R-:W-:Y:S02]  /*0220*/  IMAD R9, R9, UR4, R11 ;  /* 0x0000000409097c24 */ /* 0x000fe4000f8e020b */
[----:B--2---:R-:W-:-:S04]  /*0230*/  IMAD.WIDE R4, R11, 0x8, R4 ;  /* 0x000000080b047825 */ /* 0x004fc800078e0204 */
[----:B------:R-:W-:Y:S02]  /*0240*/  IMAD.WIDE R6, R9, 0x8, R6 ;  /* 0x0000000809067825 */ /* 0x000fe400078e0206 */
[----:B------:R-:W0:Y:S01]  /*0250*/  LDC.64 R8, c[0x0][0x390] ;  /* 0x0000e400ff087b82 */ /* 0x000e220000000a00 */
[----:B---3--:R-:W-:Y:S04]  /*0260*/  STG.E.64 desc[UR6][R4.64], R2 ;  /* 0x0000000204007986 */ /* 0x008fe8000c101b06 */
[----:B------:R-:W2:Y:S01]  /*0270*/  LDG.E.64 R6, desc[UR6][R6.64] ;  /* 0x0000000606067981 */ /* 0x000ea2000c1e1b00 */
[----:B0-----:R-:W-:-:S05]  /*0280*/  IMAD.WIDE R8, R11, 0x8, R8 ;  /* 0x000000080b087825 */ /* 0x001fca00078e0208 */
[----:B--2---:R-:W-:Y:S01]  /*0290*/  STG.E.64 desc[UR6][R8.64], R6 ;  /* 0x0000000608007986 */ /* 0x004fe2000c101b06 */
[----:B------:R-:W-:Y:S05]  /*02a0*/  EXIT ;  /* 0x000000000000794d */ /* 0x000fea0003800000 */
.L_x_86:
        /* <DEDUP_REMOVED lines=17> */
[----:B------:R-:W0:Y:S01]  /*03c0*/  LDCU UR4, c[0x0][0x39c] ;  /* 0x00007380ff0477ac */ /* 0x000e220008000800 */
[----:B------:R-:W1:Y:S08]  /*03d0*/  LDC.64 R12, c[0x0][0x3a8] ;  /* 0x0000ea00ff0c7b82 */ /* 0x000e700000000a00 */
[----:B------:R-:W2:Y:S08]  /*03e0*/  LDC.64 R6, c[0x0][0x380] ;  /* 0x0000e000ff067b82 */ /* 0x000eb00000000a00 */
[----:B------:R-:W3:Y:S01]  /*03f0*/  LDC.64 R4, c[0x0][0x388] ;  /* 0x0000e200ff047b82 */ /* 0x000ee20000000a00 */
[----:B0-----:R-:W-:-:S04]  /*0400*/  IMAD R2, R0, UR4, RZ ;  /* 0x0000000400027c24 */ /* 0x001fc8000f8e02ff */
[----:B------:R-:W-:-:S04]  /*0410*/  IMAD R8, R2, UR9, R9 ;  /* 0x0000000902087c24 */ /* 0x000fc8000f8e0209 */
[----:B-1----:R-:W-:-:S04]  /*0420*/  IMAD R3, R12, UR9, R8 ;  /* 0x000000090c037c24 */ /* 0x002fc8000f8e0208 */
[----:B--2---:R-:W-:-:S06]  /*0430*/  IMAD.WIDE R2, R3, 0x8, R6 ;  /* 0x0000000803027825 */ /* 0x004fcc00078e0206 */
[----:B------:R-:W2:Y:S01]  /*0440*/  LDG.E.64 R2, desc[UR6][R2.64] ;  /* 0x0000000602027981 */ /* 0x000ea2000c1e1b00 */
[----:B------:R-:W-:Y:S02]  /*0450*/  IMAD R11, R0, UR9, R9 ;  /* 0x00000009000b7c24 */ /* 0x000fe4000f8e0209 */
[----:B------:R-:W-:Y:S02]  /*0460*/  IMAD R9, R13, UR9, R8 ;  /* 0x000000090d097c24 */ /* 0x000fe4000f8e0208 */
[----:B---3--:R-:W-:-:S04]  /*0470*/  IMAD.WIDE R4, R11, 0x8, R4 ;  /* 0x000000080b047825 */ /* 0x008fc800078e0204 */
[----:B------:R-:W-:Y:S02]  /*0480*/  IMAD.WIDE R6, R9, 0x8, R6 ;  /* 0x0000000809067825 */ /* 0x000fe400078e0206 */
[----:B------:R-:W0:Y:S01]  /*0490*/  LDC.64 R8, c[0x0][0x390] ;  /* 0x0000e400ff087b82 */ /* 0x000e220000000a00 */
[----:B--2---:R-:W-:Y:S04]  /*04a0*/  STG.E.64 desc[UR6][R4.64], R2 ;  /* 0x0000000204007986 */ /* 0x004fe8000c101b06 */
[----:B------:R-:W2:Y:S01]  /*04b0*/  LDG.E.64 R6, desc[UR6][R6.64] ;  /* 0x0000000606067981 */ /* 0x000ea2000c1e1b00 */
[----:B0-----:R-:W-:-:S05]  /*04c0*/  IMAD.WIDE R8, R11, 0x8, R8 ;  /* 0x000000080b087825 */ /* 0x001fca00078e0208 */
[----:B--2---:R-:W-:Y:S01]  /*04d0*/  STG.E.64 desc[UR6][R8.64], R6 ;  /* 0x0000000608007986 */ /* 0x004fe2000c101b06 */
[----:B------:R-:W-:Y:S05]  /*04e0*/  EXIT ;  /* 0x000000000000794d */ /* 0x000fea0003800000 */
.L_x_85:
[----:B------:R-:W0:Y:S01]  /*04f0*/  S2R R2, SR_TID.X ;  /* 0x0000000000027919 */ /* 0x000e220000002100 */
[----:B------:R-:W1:Y:S01]  /*0500*/  LDC R0, c[0x0][0x364] ;  /* 0x0000d900ff007b82 */ /* 0x000e620000000800 */
[----:B------:R-:W2:Y:S01]  /*0510*/  LDCU.64 UR4, c[0x0][0x398] ;  /* 0x00007300ff0477ac */ /* 0x000ea20008000a00 */
[----:B------:R-:W1:Y:S06]  /*0520*/  S2R R5, SR_TID.Y ;  /* 0x0000000000057919 */ /* 0x000e6c0000002200 */
[----:B------:R-:W0:Y:S08]  /*0530*/  S2UR UR9, SR_CTAID.X ;  /* 0x00000000000979c3 */ /* 0x000e300000002500 */
[----:B------:R-:W0:Y:S01]  /*0540*/  LDC R3, c[0x0][0x360] ;  /* 0x0000d800ff037b82 */ /* 0x000e220000000800 */
[----:B--2---:R-:W-:-:S07]  /*0550*/  UIADD3 UR4, UPT, UPT, UR4, -0x2, URZ ;  /* 0xfffffffe04047890 */ /* 0x004fce000fffe0ff */
[----:B------:R-:W1:Y:S01]  /*0560*/  S2UR UR8, SR_CTAID.Y ;  /* 0x00000000000879c3 */ /* 0x000e620000002600 */
[----:B0-----:R-:W-:-:S05]  /*0570*/  IMAD R3, R3, UR9, R2 ;  /* 0x0000000903037c24 */ /* 0x001fca000f8e0202 */
[----:B------:R-:W-:Y:S01]  /*0580*/  ISETP.GE.AND P0, PT, R3, 0x1, PT ;  /* 0x000000010300780c */ /* 0x000fe20003f06270 */
[----:B-1----:R-:W-:Y:S01]  /*0590*/  IMAD R0, R0, UR8, R5 ;  /* 0x0000000800007c24 */ /* 0x002fe2000f8e0205 */
[----:B------:R-:W-:-:S04]  /*05a0*/  UIADD3 UR8, UPT, UPT, UR5, -0x2, URZ ;  /* 0xfffffffe05087890 */ /* 0x000fc8000fffe0ff */
[----:B------:R-:W-:-:S04]  /*05b0*/  ISETP.EQ.OR P0, PT, R0, RZ, !P0 ;  /* 0x000000ff0000720c */ /* 0x000fc80004702670 */
[----:B------:R-:W-:-:S04]  /*05c0*/  ISETP.GT.OR P0, PT, R0, UR4, P0 ;  /* 0x0000000400007c0c */ /* 0x000fc80008704670 */
[----:B------:R-:W-:-:S13]  /*05d0*/  ISETP.GT.OR P0, PT, R3, UR8, P0 ;  /* 0x0000000803007c0c */ /* 0x000fda0008704670 */
[----:B------:R-:W-:Y:S05]  /*05e0*/  @P0 EXIT ;  /* 0x000000000000094d */ /* 0x000fea0003800000 */
[----:B------:R-:W0:Y:S01]  /*05f0*/  LDC.64 R8, c[0x0][0x3a8] ;  /* 0x0000ea00ff087b82 */ /* 0x000e220000000a00 */
[----:B------:R-:W0:Y:S01]  /*0600*/  LDCU UR4, c[0x0][0x3a0] ;  /* 0x00007400ff0477ac */ /* 0x000e220008000800 */
[----:B------:R-:W-:-:S06]  /*0610*/  IMAD R11, R0, UR5, R3 ;  /* 0x00000005000b7c24 */ /* 0x000fcc000f8e0203 */
[----:B------:R-:W1:Y:S08]  /*0620*/  LDC.64 R6, c[0x0][0x380] ;  /* 0x0000e000ff067b82 */ /* 0x000e700000000a00 */
[----:B------:R-:W2:Y:S01]  /*0630*/  LDC.64 R4, c[0x0][0x388] ;  /* 0x0000e200ff047b82 */ /* 0x000ea20000000a00 */
[----:B0-----:R-:W-:-:S04]  /*0640*/  IMAD R3, R11, UR4, R8 ;  /* 0x000000040b037c24 */ /* 0x001fc8000f8e0208 */
[----:B-1----:R-:W-:-:S06]  /*0650*/  IMAD.WIDE R2, R3, 0x8, R6 ;  /* 0x0000000803027825 */ /* 0x002fcc00078e0206 */
[----:B------:R-:W3:Y:S01]  /*0660*/  LDG.E.64 R2, desc[UR6][R2.64] ;  /* 0x0000000602027981 */ /* 0x000ee2000c1e1b00 */
[C---:B------:R-:W-:Y:S02]  /*0670*/  IMAD R9, R11.reuse, UR4, R9 ;  /* 0x000000040b097c24 */ /* 0x040fe4000f8e0209 */
        /* <DEDUP_REMOVED lines=8> */
.L_x_87:
        /* <DEDUP_REMOVED lines=16> */
.L_x_140:


//--------------------- .text._Z20calculate_max_errorsPdS_iiiS_S_ --------------------------
	.section	.text._Z20calculate_max_errorsPdS_iiiS_S_,"ax",@progbits
	.align	128
        .global         _Z20calculate_max_errorsPdS_iiiS_S_
        .type           _Z20calculate_max_errorsPdS_iiiS_S_,@function
        .size           _Z20calculate_max_errorsPdS_iiiS_S_,(.L_x_141 - _Z20calculate_max_errorsPdS_iiiS_S_)
        .other          _Z20calculate_max_errorsPdS_iiiS_S_,@"STO_CUDA_ENTRY STV_DEFAULT"
_Z20calculate_max_errorsPdS_iiiS_S_:
.text._Z20calculate_max_errorsPdS_iiiS_S_:
[----:B------:R-:W-:Y:S01]  /*0000*/  LDC R1, c[0x0][0x37c] ;  /* 0x0000df00ff017b82 */ /* 0x000fe20000000800 */
[----:B------:R-:W0:Y:S07]  /*0010*/  S2R R0, SR_CTAID.X ;  /* 0x0000000000007919 */ /* 0x000e2e0000002500 */
[----:B------:R-:W1:Y:S01]  /*0020*/  LDC R3, c[0x0][0x360] ;  /* 0x0000d800ff037b82 */ /* 0x000e620000000800 */
[----:B------:R-:W2:Y:S01]  /*0030*/  LDCU.64 UR4, c[0x0][0x390] ;  /* 0x00007200ff0477ac */ /* 0x000ea20008000a00 */
[----:B------:R-:W1:Y:S01]  /*0040*/  S2R R7, SR_TID.X ;  /* 0x0000000000077919 */ /* 0x000e620000002100 */
[----:B------:R-:W3:Y:S01]  /*0050*/  LDCU UR6, c[0x0][0x398] ;  /* 0x00007300ff0677ac */ /* 0x000ee20008000800 */
[----:B--2---:R-:W-:-:S04]  /*0060*/  UIMAD UR4, UR5, UR4, URZ ;  /* 0x00000004050472a4 */ /* 0x004fc8000f8e02ff */
[----:B---3--:R-:W-:Y:S01]  /*0070*/  UIMAD UR4, UR4, UR6, URZ ;  /* 0x00000006040472a4 */ /* 0x008fe2000f8e02ff */
[----:B0-----:R-:W-:Y:S02]  /*0080*/  IMAD.MOV R8, RZ, RZ, -R0 ;  /* 0x000000ffff087224 */ /* 0x001fe400078e0a00 */
[----:B-1----:R-:W-:-:S03]  /*0090*/  IMAD R6, R3, R0, R7 ;  /* 0x0000000003067224 */ /* 0x002fc600078e0207 */
[----:B------:R-:W-:Y:S02]  /*00a0*/  IMAD R8, R3, R8, UR4 ;  /* 0x0000000403087e24 */ /* 0x000fe4000f8e0208 */
[----:B------:R-:W-:-:S13]  /*00b0*/  ISETP.GE.AND P0, PT, R6, UR4, PT ;  /* 0x0000000406007c0c */ /* 0x000fda000bf06270 */
[----:B------:R-:W-:Y:S05]  /*00c0*/  @P0 EXIT ;  /* 0x000000000000094d */ /* 0x000fea0003800000 */
[----:B------:R-:W-:Y:S01]  /*00d0*/  VIMNMX.U32 R8, PT, PT, R8, R3, PT ;  /* 0x0000000308087248 */ /* 0x000fe20003fe0000 */
[----:B------:R-:W0:Y:S03]  /*00e0*/  LDCU.64 UR6, c[0x0][0x358] ;  /* 0x00006b00ff0677ac */ /* 0x000e260008000a00 */
[----:B------:R-:W-:-:S13]  /*00f0*/  ISETP.GE.U32.AND P0, PT, R8, 0x2, PT ;  /* 0x000000020800780c */ /* 0x000fda0003f06070 */
[----:B------:R-:W-:Y:S05]  /*0100*/  @!P0 BRA `(.L_x_88) ;  /* 0x0000000000a48947 */ /* 0x000fea0003800000 */
[----:B------:R-:W1:Y:S01]  /*0110*/  LDC.64 R2, c[0x0][0x380] ;  /* 0x0000e000ff027b82 */ /* 0x000e620000000a00 */
[----:B------:R-:W-:-:S07]  /*0120*/  IMAD.MOV.U32 R15, RZ, RZ, 0x1 ;  /* 0x00000001ff0f7424 */ /* 0x000fce00078e00ff */
[----:B------:R-:W2:Y:S01]  /*0130*/  LDC.64 R4, c[0x0][0x388] ;  /* 0x0000e200ff047b82 */ /* 0x000ea20000000a00 */
[----:B-1----:R-:W-:-:S04]  /*0140*/  IMAD.WIDE R2, R6, 0x8, R2 ;  /* 0x0000000806027825 */ /* 0x002fc800078e0202 */
[----:B--2---:R-:W-:-:S07]  /*0150*/  IMAD.WIDE R4, R6, 0x8, R4 ;  /* 0x0000000806047825 */ /* 0x004fce00078e0204 */
.L_x_91:
[----:B------:R-:W-:Y:S01]  /*0160*/  SHF.L.U32 R9, R15, 0x1, RZ ;  /* 0x000000010f097819 */ /* 0x000fe200000006ff */
[----:B------:R-:W-:Y:S01]  /*0170*/  BSSY.RECONVERGENT B0, `(.L_x_89) ;  /* 0x000001e000007945 */ /* 0x000fe20003800200 */
[----:B-1----:R-:W-:-:S03]  /*0180*/  IADD3 R11, PT, PT, R6, R15, RZ ;  /* 0x0000000f060b7210 */ /* 0x002fc60007ffe0ff */
[----:B------:R-:W-:-:S05]  /*0190*/  VIADD R10, R9, 0xffffffff ;  /* 0xffffffff090a7836 */ /* 0x000fca0000000000 */
[----:B------:R-:W-:-:S04]  /*01a0*/  LOP3.LUT P0, RZ, R10, R7, RZ, 0xc0, !PT ;  /* 0x000000070aff7212 */ /* 0x000fc8000780c0ff */
[----:B------:R-:W-:-:S13]  /*01b0*/  ISETP.GE.OR P0, PT, R11, UR4, P0 ;  /* 0x000000040b007c0c */ /* 0x000fda0008706670 */
[----:B------:R-:W-:Y:S05]  /*01c0*/  @P0 BRA `(.L_x_90) ;  /* 0x0000000000600947 */ /* 0x000fea0003800000 */
[----:B------:R-:W-:Y:S01]  /*01d0*/  IMAD.WIDE R12, R15, 0x8, R2 ;  /* 0x000000080f0c7825 */ /* 0x000fe200078e0202 */
[----:B0-----:R-:W2:Y:S05]  /*01e0*/  LDG.E.64 R10, desc[UR6][R2.64] ;  /* 0x00000006020a7981 */ /* 0x001eaa000c1e1b00 */
[----:B------:R-:W3:Y:S01]  /*01f0*/  LDG.E.64 R12, desc[UR6][R12.64] ;  /* 0x000000060c0c7981 */ /* 0x000ee2000c1e1b00 */
[----:B--2---:R-:W-:Y:S01]  /*0200*/  IMAD.MOV.U32 R14, RZ, RZ, R11 ;  /* 0x000000ffff0e7224 */ /* 0x004fe200078e000b */
[----:B---3--:R-:W-:Y:S01]  /*0210*/  DSETP.MAX.AND P0, P1, R10, R12, PT ;  /* 0x0000000c0a00722a */ /* 0x008fe2000390f000 */
[----:B------:R-:W-:Y:S01]  /*0220*/  MOV R17, R13 ;  /* 0x0000000d00117202 */ /* 0x000fe20000000f00 */
[----:B------:R-:W-:-:S04]  /*0230*/  IMAD.MOV.U32 R11, RZ, RZ, R12 ;  /* 0x000000ffff0b7224 */ /* 0x000fc800078e000c */
[----:B------:R-:W-:Y:S01]  /*0240*/  FSEL R19, R14, R17, P0 ;  /* 0x000000110e137208 */ /* 0x000fe20000000000 */
[----:B------:R-:W-:Y:S01]  /*0250*/  IMAD.WIDE R14, R15, 0x8, R4 ;  /* 0x000000080f0e7825 */ /* 0x000fe200078e0204 */
[----:B------:R-:W-:-:S06]  /*0260*/  SEL R10, R10, R11, P0 ;  /* 0x0000000b0a0a7207 */ /* 0x000fcc0000000000 */
[----:B------:R-:W-:-:S04]  /*0270*/  @P1 LOP3.LUT R19, R17, 0x80000, RZ, 0xfc, !PT ;  /* 0x0008000011131812 */ /* 0x000fc800078efcff */
[----:B------:R-:W-:-:S05]  /*0280*/  MOV R11, R19 ;  /* 0x00000013000b7202 */ /* 0x000fca0000000f00 */
[----:B------:R1:W-:Y:S04]  /*0290*/  STG.E.64 desc[UR6][R2.64], R10 ;  /* 0x0000000a02007986 */ /* 0x0003e8000c101b06 */
[----:B------:R-:W2:Y:S04]  /*02a0*/  LDG.E.64 R14, desc[UR6][R14.64] ;  /* 0x000000060e0e7981 */ /* 0x000ea8000c1e1b00 */
[----:B------:R-:W3:Y:S01]  /*02b0*/  LDG.E.64 R12, desc[UR6][R4.64] ;  /* 0x00000006040c7981 */ /* 0x000ee2000c1e1b00 */
[----:B--2---:R-:W-:Y:S02]  /*02c0*/  IMAD.MOV.U32 R19, RZ, RZ, R15 ;  /* 0x000000ffff137224 */ /* 0x004fe400078e000f */
[----:B------:R-:W-:Y:S01]  /*02d0*/  IMAD.MOV.U32 R17, RZ, RZ, R14 ;  /* 0x000000ffff117224 */ /* 0x000fe200078e000e */
[----:B---3--:R-:W-:Y:S01]  /*02e0*/  DSETP.MAX.AND P0, P1, R12, R14, PT ;  /* 0x0000000e0c00722a */ /* 0x008fe2000390f000 */
[----:B------:R-:W-:-:S05]  /*02f0*/  MOV R16, R13 ;  /* 0x0000000d00107202 */ /* 0x000fca0000000f00 */
[----:B------:R-:W-:Y:S02]  /*0300*/  FSEL R21, R16, R19, P0 ;  /* 0x0000001310157208 */ /* 0x000fe40000000000 */
[----:B------:R-:W-:-:S06]  /*0310*/  SEL R12, R12, R17, P0 ;  /* 0x000000110c0c7207 */ /* 0x000fcc0000000000 */
[----:B------:R-:W-:-:S04]  /*0320*/  @P1 LOP3.LUT R21, R19, 0x80000, RZ, 0xfc, !PT ;  /* 0x0008000013151812 */ /* 0x000fc800078efcff */
[----:B------:R-:W-:-:S05]  /*0330*/  MOV R13, R21 ;  /* 0x00000015000d7202 */ /* 0x000fca0000000f00 */
[----:B------:R1:W-:Y:S02]  /*0340*/  STG.E.64 desc[UR6][R4.64], R12 ;  /* 0x0000000c04007986 */ /* 0x0003e4000c101b06 */
.L_x_90:
[----:B0-----:R-:W-:Y:S05]  /*0350*/  BSYNC.RECONVERGENT B0 ;  /* 0x0000000000007941 */ /* 0x001fea0003800200 */
.L_x_89:
[----:B------:R-:W-:Y:S01]  /*0360*/  BAR.SYNC.DEFER_BLOCKING 0x0 ;  /* 0x0000000000007b1d */ /* 0x000fe20000010000 */
[----:B------:R-:W-:Y:S01]  /*0370*/  ISETP.GE.AND P0, PT, R9, R8, PT ;  /* 0x000000080900720c */ /* 0x000fe20003f06270 */
[----:B------:R-:W-:-:S12]  /*0380*/  IMAD.MOV.U32 R15, RZ, RZ, R9 ;  /* 0x000000ffff0f7224 */ /* 0x000fd800078e0009 */
[----:B------:R-:W-:Y:S05]  /*0390*/  @!P0 BRA `(.L_x_91) ;  /* 0xfffffffc00708947 */ /* 0x000fea000383ffff */
.L_x_88:
[----:B------:R-:W-:-:S13]  /*03a0*/  ISETP.NE.AND P0, PT, R7, RZ, PT ;  /* 0x000000ff0700720c */ /* 0x000fda0003f05270 */
[----:B0-----:R-:W-:Y:S05]  /*03b0*/  @P0 EXIT ;  /* 0x000000000000094d */ /* 0x001fea0003800000 */
[----:B-1----:R-:W0:Y:S08]  /*03c0*/  LDC.64 R2, c[0x0][0x380] ;  /* 0x0000e000ff027b82 */ /* 0x002e300000000a00 */
[----:B------:R-:W1:Y:S08]  /*03d0*/  LDC.64 R4, c[0x0][0x3a0] ;  /* 0x0000e800ff047b82 */ /* 0x000e700000000a00 */
[----:B------:R-:W2:Y:S01]  /*03e0*/  LDC.64 R8, c[0x0][0x388] ;  /* 0x0000e200ff087b82 */ /* 0x000ea20000000a00 */
[----:B0-----:R-:W-:-:S06]  /*03f0*/  IMAD.WIDE R2, R6, 0x8, R2 ;  /* 0x0000000806027825 */ /* 0x001fcc00078e0202 */
[----:B------:R-:W3:Y:S01]  /*0400*/  LDG.E.64 R2, desc[UR6][R2.64] ;  /* 0x0000000602027981 */ /* 0x000ee2000c1e1b00 */
[----:B-1----:R-:W-:-:S04]  /*0410*/  IMAD.WIDE.U32 R4, R0, 0x8, R4 ;  /* 0x0000000800047825 */ /* 0x002fc800078e0004 */
[----:B--2---:R-:W-:Y:S02]  /*0420*/  IMAD.WIDE R6, R6, 0x8, R8 ;  /* 0x0000000806067825 */ /* 0x004fe400078e0208 */
[----:B------:R-:W0:Y:S01]  /*0430*/  LDC.64 R8, c[0x0][0x3a8] ;  /* 0x0000ea00ff087b82 */ /* 0x000e220000000a00 */
[----:B---3--:R-:W-:Y:S04]  /*0440*/  STG.E.64 desc[UR6][R4.64], R2 ;  /* 0x0000000204007986 */ /* 0x008fe8000c101b06 */
[----:B------:R-:W2:Y:S01]  /*0450*/  LDG.E.64 R6, desc[UR6][R6.64] ;  /* 0x0000000606067981 */ /* 0x000ea2000c1e1b00 */
[----:B0-----:R-:W-:-:S05]  /*0460*/  IMAD.WIDE.U32 R8, R0, 0x8, R8 ;  /* 0x0000000800087825 */ /* 0x001fca00078e0008 */
[----:B--2---:R-:W-:Y:S01]  /*0470*/  STG.E.64 desc[UR6][R8.64], R6 ;  /* 0x0000000608007986 */ /* 0x004fe2000c101b06 */
[----:B------:R-:W-:Y:S05]  /*0480*/  EXIT ;  /* 0x000000000000794d */ /* 0x000fea0003800000 */
.L_x_92:
        /* <DEDUP_REMOVED lines=15> */
.L_x_141:


//--------------------- .text._Z15calculate_layerPdS_S_iiiiiiiiiiS_S_ --------------------------
	.section	.text._Z15calculate_layerPdS_S_iiiiiiiiiiS_S_,"ax",@progbits
	.align	128
        .global         _Z15calculate_layerPdS_S_iiiiiiiiiiS_S_
        .type           _Z15calculate_layerPdS_S_iiiiiiiiiiS_S_,@function
        .size           _Z15calculate_layerPdS_S_iiiiiiiiiiS_S_,(.L_x_135 - _Z15calculate_layerPdS_S_iiiiiiiiiiS_S_)
        .other          _Z15calculate_layerPdS_S_iiiiiiiiiiS_S_,@"STO_CUDA_ENTRY STV_DEFAULT"
_Z15calculate_layerPdS_S_iiiiiiiiiiS_S_:
.text._Z15calculate_layerPdS_S_iiiiiiiiiiS_S_:
[----:B------:R-:W0:Y:S01]  /*0000*/  LDC R1, c[0x0][0x37c] ;  /* 0x0000df00ff017b82 */ /* 0x000e220000000800 */
[----:B------:R-:W1:Y:S07]  /*0010*/  S2R R0, SR_TID.Y ;  /* 0x0000000000007919 */ /* 0x000e6e0000002200 */
[----:B------:R-:W2:Y:S01]  /*0020*/  LDC R4, c[0x0][0x360] ;  /* 0x0000d800ff047b82 */ /* 0x000ea20000000800 */
[----:B------:R-:W3:Y:S01]  /*0030*/  LDCU.128 UR12, c[0x0][0x3b0] ;  /* 0x00007600ff0c77ac */ /* 0x000ee20008000c00 */
[----:B0-----:R-:W-:Y:S01]  /*0040*/  VIADD R1, R1, 0xffffffd8 ;  /* 0xffffffd801017836 */ /* 0x001fe20000000000 */
[----:B------:R-:W0:Y:S01]  /*0050*/  S2R R2, SR_TID.Z ;  /* 0x0000000000027919 */ /* 0x000e220000002300 */
[----:B------:R-:W4:Y:S01]  /*0060*/  LDCU.64 UR8, c[0x0][0x3a8] ;  /* 0x00007500ff0877ac */ /* 0x000f220008000a00 */
[----:B------:R-:W2:Y:S03]  /*0070*/  S2R R3, SR_TID.X ;  /* 0x0000000000037919 */ /* 0x000ea60000002100 */
[----:B------:R-:W1:Y:S08]  /*0080*/  LDC R5, c[0x0][0x364] ;  /* 0x0000d900ff057b82 */ /* 0x000e700000000800 */
[----:B------:R-:W1:Y:S08]  /*0090*/  S2UR UR5, SR_CTAID.Y ;  /* 0x00000000000579c3 */ /* 0x000e700000002600 */
[----:B------:R-:W0:Y:S08]  /*00a0*/  S2UR UR6, SR_CTAID.Z ;  /* 0x00000000000679c3 */ /* 0x000e300000002700 */
[----:B------:R-:W0:Y:S08]  /*00b0*/  LDC R9, c[0x0][0x368] ;  /* 0x0000da00ff097b82 */ /* 0x000e300000000800 */
[----:B------:R-:W2:Y:S01]  /*00c0*/  S2UR UR4, SR_CTAID.X ;  /* 0x00000000000479c3 */ /* 0x000ea20000002500 */
[----:B-1----:R-:W-:-:S05]  /*00d0*/  IMAD R5, R5, UR5, R0 ;  /* 0x0000000505057c24 */ /* 0x002fca000f8e0200 */
[----:B---3--:R-:W-:-:S04]  /*00e0*/  ISETP.GT.AND P1, PT, R5, UR14, PT ;  /* 0x0000000e05007c0c */ /* 0x008fc8000bf24270 */
[----:B----4-:R-:W-:Y:S01]  /*00f0*/  ISETP.GE.AND P1, PT, R5, UR9, !P1 ;  /* 0x0000000905007c0c */ /* 0x010fe2000cf26270 */
[----:B0-----:R-:W-:-:S05]  /*0100*/  IMAD R9, R9, UR6, R2 ;  /* 0x0000000609097c24 */ /* 0x001fca000f8e0202 */
[----:B------:R-:W-:Y:S01]  /*0110*/  ISETP.GT.AND P0, PT, R9, UR13, PT ;  /* 0x0000000d09007c0c */ /* 0x000fe2000bf04270 */
[----:B--2---:R-:W-:-:S03]  /*0120*/  IMAD R4, R4, UR4, R3 ;  /* 0x0000000404047c24 */ /* 0x004fc6000f8e0203 */
[----:B------:R-:W-:-:S04]  /*0130*/  ISETP.GE.AND P0, PT, R9, UR8, !P0 ;  /* 0x0000000809007c0c */ /* 0x000fc8000c706270 */
[----:B------:R-:W-:-:S04]  /*0140*/  PLOP3.LUT P0, PT, P0, P1, PT, 0x80, 0x8 ;  /* 0x000000000008781c */ /* 0x000fc80000703070 */
[----:B------:R-:W-:-:S04]  /*0150*/  ISETP.LT.OR P0, PT, R4, UR12, !P0 ;  /* 0x0000000c04007c0c */ /* 0x000fc8000c701670 */
[----:B------:R-:W-:-:S13]  /*0160*/  ISETP.GT.OR P0, PT, R4, UR15, P0 ;  /* 0x0000000f04007c0c */ /* 0x000fda0008704670 */
[----:B------:R-:W-:Y:S05]  /*0170*/  @P0 EXIT ;  /* 0x000000000000094d */ /* 0x000fea0003800000 */
[----:B------:R-:W0:Y:S01]  /*0180*/  LDCU UR6, c[0x0][0x39c] ;  /* 0x00007380ff0677ac */ /* 0x000e220008000800 */
[----:B------:R-:W1:Y:S01]  /*0190*/  LDC.64 R14, c[0x0][0x388] ;  /* 0x0000e200ff0e7b82 */ /* 0x000e620000000a00 */
[----:B------:R-:W2:Y:S01]  /*01a0*/  LDCU UR7, c[0x0][0x3a0] ;  /* 0x00007400ff0777ac */ /* 0x000ea20008000800 */
[----:B------:R-:W3:Y:S06]  /*01b0*/  LDCU.64 UR4, c[0x0][0x358] ;  /* 0x00006b00ff0477ac */ /* 0x000eec0008000a00 */
[----:B------:R-:W4:Y:S08]  /*01c0*/  LDC.64 R18, c[0x0][0x380] ;  /* 0x0000e000ff127b82 */ /* 0x000f300000000a00 */
[----:B------:R-:W5:Y:S01]  /*01d0*/  LDC.64 R24, c[0x3][0x18] ;  /* 0x00c00600ff187b82 */ /* 0x000f620000000a00 */
[----:B0-----:R-:W-:-:S02]  /*01e0*/  IMAD R30, R9, UR6, RZ ;  /* 0x00000006091e7c24 */ /* 0x001fc4000f8e02ff */
[----:B------:R-:W-:Y:S02]  /*01f0*/  IMAD R7, RZ, RZ, -UR6 ;  /* 0x80000006ff077e24 */ /* 0x000fe4000f8e02ff */
[----:B------:R-:W-:Y:S02]  /*0200*/  VIADD R0, R30, UR6 ;  /* 0x000000061e007c36 */ /* 0x000fe40008000000 */
[----:B--2---:R-:W-:Y:S02]  /*0210*/  IMAD R3, R5, UR7, R4 ;  /* 0x0000000705037c24 */ /* 0x004fe4000f8e0204 */
[----:B------:R-:W-:Y:S02]  /*0220*/  IMAD R2, R7, 0x2, R0 ;  /* 0x0000000207027824 */ /* 0x000fe400078e0200 */
[--C-:B------:R-:W-:Y:S02]  /*0230*/  IMAD R7, R0, UR7, R3.reuse ;  /* 0x0000000700077c24 */ /* 0x100fe4000f8e0203 */
[----:B------:R-:W-:-:S02]  /*0240*/  IMAD R11, R2, UR7, R3 ;  /* 0x00000007020b7c24 */ /* 0x000fc4000f8e0203 */
[----:B------:R-:W-:Y:S02]  /*0250*/  IMAD R0, R30, UR7, R3 ;  /* 0x000000071e007c24 */ /* 0x000fe4000f8e0203 */
[----:B-1----:R-:W-:-:S04]  /*0260*/  IMAD.WIDE R2, R7, 0x8, R14 ;  /* 0x0000000807027825 */ /* 0x002fc800078e020e */
[--C-:B------:R-:W-:Y:S02]  /*0270*/  IMAD.WIDE R6, R11, 0x8, R14.reuse ;  /* 0x000000080b067825 */ /* 0x100fe400078e020e */
[----:B---3--:R-:W2:Y:S02]  /*0280*/  LDG.E.64 R2, desc[UR4][R2.64] ;  /* 0x0000000402027981 */ /* 0x008ea4000c1e1b00 */
[C---:B------:R-:W-:Y:S02]  /*0290*/  IMAD.WIDE R14, R0.reuse, 0x8, R14 ;  /* 0x00000008000e7825 */ /* 0x040fe400078e020e */
[----:B------:R-:W2:Y:S04]  /*02a0*/  LDG.E.64 R6, desc[UR4][R6.64] ;  /* 0x0000000406067981 */ /* 0x000ea8000c1e1b00 */
[----:B------:R-:W3:Y:S01]  /*02b0*/  LDG.E.64 R16, desc[UR4][R14.64] ;  /* 0x000000040e107981 */ /* 0x000ee2000c1e1b00 */
[----:B----4-:R-:W-:-:S06]  /*02c0*/  IMAD.WIDE R18, R0, 0x8, R18 ;  /* 0x0000000800127825 */ /* 0x010fcc00078e0212 */
[----:B------:R-:W4:Y:S01]  /*02d0*/  LDG.E.64 R18, desc[UR4][R18.64] ;  /* 0x0000000412127981 */ /* 0x000f22000c1e1b00 */
[----:B-----5:R-:W-:-:S06]  /*02e0*/  DMUL R24, R24, R24 ;  /* 0x0000001818187228 */ /* 0x020fcc0000000000 */
[----:B------:R-:W0:Y:S01]  /*02f0*/  MUFU.RCP64H R11, R25 ;  /* 0x00000019000b7308 */ /* 0x000e220000001800 */
[----:B------:R-:W-:-:S06]  /*0300*/  IMAD.MOV.U32 R10, RZ, RZ, 0x1 ;  /* 0x00000001ff0a7424 */ /* 0x000fcc00078e00ff */
[----:B0-----:R-:W-:-:S08]  /*0310*/  DFMA R12, -R24, R10, 1 ;  /* 0x3ff00000180c742b */ /* 0x001fd0000000010a */
[----:B------:R-:W-:-:S08]  /*0320*/  DFMA R12, R12, R12, R12 ;  /* 0x0000000c0c0c722b */ /* 0x000fd0000000000c */
[----:B------:R-:W-:Y:S01]  /*0330*/  DFMA R12, R10, R12, R10 ;  /* 0x0000000c0a0c722b */ /* 0x000fe2000000000a */
[----:B------:R-:W-:Y:S01]  /*0340*/  BSSY.RECONVERGENT B0, `(.L_x_93) ;  /* 0x0000012000007945 */ /* 0x000fe20003800200 */
[----:B--2---:R-:W-:-:S06]  /*0350*/  DADD R2, R2, R6 ;  /* 0x0000000002027229 */ /* 0x004fcc0000000006 */
[----:B------:R-:W-:Y:S02]  /*0360*/  DFMA R6, -R24, R12, 1 ;  /* 0x3ff000001806742b */ /* 0x000fe4000000010c */
[----:B---3--:R-:W-:-:S06]  /*0370*/  DADD R16, R16, R16 ;  /* 0x0000000010107229 */ /* 0x008fcc0000000010 */
[----:B------:R-:W-:Y:S02]  /*0380*/  DFMA R6, R12, R6, R12 ;  /* 0x000000060c06722b */ /* 0x000fe4000000000c */
[----:B------:R-:W-:-:S08]  /*0390*/  DADD R20, -R16, R2 ;  /* 0x0000000010147229 */ /* 0x000fd00000000102 */
[----:B------:R-:W-:-:S08]  /*03a0*/  DMUL R2, R20, R6 ;  /* 0x0000000614027228 */ /* 0x000fd00000000000 */
[----:B------:R-:W-:-:S08]  /*03b0*/  DFMA R10, -R24, R2, R20 ;  /* 0x00000002180a722b */ /* 0x000fd00000000114 */
[----:B------:R-:W-:Y:S01]  /*03c0*/  DFMA R2, R6, R10, R2 ;  /* 0x0000000a0602722b */ /* 0x000fe20000000002 */
[----:B------:R-:W-:-:S09]  /*03d0*/  FSETP.GEU.AND P1, PT, |R21|, 6.5827683646048100446e-37, PT ;  /* 0x036000001500780b */ /* 0x000fd20003f2e200 */
[----:B------:R-:W-:-:S05]  /*03e0*/  FFMA R6, RZ, R25, R3 ;  /* 0x00000019ff067223 */ /* 0x000fca0000000003 */
[----:B------:R-:W-:Y:S01]  /*03f0*/  FSETP.GT.AND P0, PT, |R6|, 1.469367938527859385e-39, PT ;  /* 0x001000000600780b */ /* 0x000fe20003f04200 */
[----:B----4-:R-:W-:-:S12]  /*0400*/  DADD R18, R16, -R18 ;  /* 0x0000000010127229 */ /* 0x010fd80000000812 */
[----:B------:R-:W-:Y:S05]  /*0410*/  @P0 BRA P1, `(.L_x_94) ;  /* 0x0000000000100947 */ /* 0x000fea0000800000 */
[----:B------:R-:W-:-:S07]  /*0420*/  MOV R6, 0x440 ;  /* 0x0000044000067802 */ /* 0x000fce0000000f00 */
[----:B------:R-:W-:Y:S05]  /*0430*/  CALL.REL.NOINC `($__internal_3_$__cuda_sm20_div_rn_f64_full) ;  /* 0x0000001800c47944 */ /* 0x000fea0003c00000 */
[----:B------:R-:W-:Y:S02]  /*0440*/  IMAD.MOV.U32 R2, RZ, RZ, R10 ;  /* 0x000000ffff027224 */ /* 0x000fe400078e000a */
[----:B------:R-:W-:-:S07]  /*0450*/  IMAD.MOV.U32 R3, RZ, RZ, R11 ;  /* 0x000000ffff037224 */ /* 0x000fce00078e000b */
.L_x_94:
[----:B------:R-:W-:Y:S05]  /*0460*/  BSYNC.RECONVERGENT B0 ;  /* 0x0000000000007941 */ /* 0x000fea0003800200 */
.L_x_93:
        /* <DEDUP_REMOVED lines=31> */
[----:B------:R-:W-:Y:S05]  /*0660*/  CALL.REL.NOINC `($__internal_3_$__cuda_sm20_div_rn_f64_full) ;  /* 0x0000001800387944 */ /* 0x000fea0003c00000 */
[----:B------:R-:W-:Y:S02]  /*0670*/  IMAD.MOV.U32 R6, RZ, RZ, R10 ;  /* 0x000000ffff067224 */ /* 0x000fe400078e000a */
[----:B------:R-:W-:-:S07]  /*0680*/  IMAD.MOV.U32 R7, RZ, RZ, R11 ;  /* 0x000000ffff077224 */ /* 0x000fce00078e000b */
.L_x_96:
[----:B------:R-:W-:Y:S05]  /*0690*/  BSYNC.RECONVERGENT B0 ;  /* 0x0000000000007941 */ /* 0x000fea0003800200 */
.L_x_95:
        /* <DEDUP_REMOVED lines=24> */
[----:B------:R-:W-:-:S13]  /*0820*/  FSETP.GT.AND P0, PT, |R8|, 1.469367938527859385e-39, PT ;  /* 0x001000000800780b */ /* 0x000fda0003f04200 */
[----:B------:R-:W-:Y:S05]  /*0830*/  @P0 BRA P1, `(.L_x_98) ;  /* 0x0000000000080947 */ /* 0x000fea0000800000 */
[----:B------:R-:W-:-:S07]  /*0840*/  MOV R6, 0x860 ;  /* 0x0000086000067802 */ /* 0x000fce0000000f00 */
[----:B------:R-:W-:Y:S05]  /*0850*/  CALL.REL.NOINC `($__internal_3_$__cuda_sm20_div_rn_f64_full) ;  /* 0x0000001400bc7944 */ /* 0x000fea0003c00000 */
.L_x_98:
[----:B------:R-:W-:Y:S05]  /*0860*/  BSYNC.RECONVERGENT B0 ;  /* 0x0000000000007941 */ /* 0x000fea0003800200 */
.L_x_97:
[----:B------:R-:W0:Y:S01]  /*0870*/  LDCU UR6, c[0x0][0x3a4] ;  /* 0x00007480ff0677ac */ /* 0x000e220008000800 */
[----:B------:R-:W1:Y:S01]  /*0880*/  LDC.64 R6, c[0x3][RZ] ;  /* 0x00c00000ff067b82 */ /* 0x000e620000000a00 */
[----:B------:R-:W-:Y:S01]  /*0890*/  DADD R14, R14, R10 ;  /* 0x000000000e0e7229 */ /* 0x000fe2000000000a */
[----:B------:R-:W2:Y:S06]  /*08a0*/  LDCU.64 UR8, c[0x3][0x30] ;  /* 0x00c00600ff0877ac */ /* 0x000eac0008000a00 */
[----:B------:R-:W3:Y:S01]  /*08b0*/  LDC.64 R16, c[0x0][0x390] ;  /* 0x0000e400ff107b82 */ /* 0x000ee20000000a00 */
[----:B------:R-:W-:Y:S01]  /*08c0*/  DFMA R2, R14, R2, R18 ;  /* 0x000000020e02722b */ /* 0x000fe20000000012 */
[----:B0-----:R-:W2:Y:S01]  /*08d0*/  I2F.F64 R12, UR6 ;  /* 0x00000006000c7d12 */ /* 0x001ea20008201c00 */
[----:B------:R-:W0:Y:S01]  /*08e0*/  LDCU.64 UR6, c[0x3][0x10] ;  /* 0x00c00200ff0677ac */ /* 0x000e220008000a00 */
[----:B-1----:R-:W-:-:S02]  /*08f0*/  DADD R6, R6, R6 ;  /* 0x0000000006067229 */ /* 0x002fc40000000006 */
[----:B--2---:R-:W-:Y:S01]  /*0900*/  DMUL R12, R12, UR8 ;  /* 0x000000080c0c7c28 */ /* 0x004fe20008000000 */
[----:B---3--:R-:W-:-:S05]  /*0910*/  IMAD.WIDE R14, R0, 0x8, R16 ;  /* 0x00000008000e7825 */ /* 0x008fca00078e0210 */
[----:B------:R1:W-:Y:S02]  /*0920*/  STG.E.64 desc[UR4][R14.64], R2 ;  /* 0x000000020e007986 */ /* 0x0003e4000c101b04 */
[----:B0-----:R-:W-:-:S08]  /*0930*/  DFMA R12, R12, UR6, R6 ;  /* 0x000000060c0c7c2b */ /* 0x001fd00008000006 */
        /* <DEDUP_REMOVED lines=24> */
[----:B------:R-:W-:Y:S05]  /*0ac0*/  CALL.REL.NOINC `($_Z15calculate_layerPdS_S_iiiiiiiiiiS_S_$__internal_trig_reduction_slowpathd) ;  /* 0x0000001800907944 */ /* 0x000fea0003c00000 */
[----:B------:R-:W-:Y:S05]  /*0ad0*/  BSYNC.RECONVERGENT B0 ;  /* 0x0000000000007941 */ /* 0x000fea0003800200 */
.L_x_101:
[----:B------:R-:W-:Y:S02]  /*0ae0*/  IMAD.MOV.U32 R8, RZ, RZ, R12 ;  /* 0x000000ffff087224 */ /* 0x000fe400078e000c */
[----:B------:R-:W-:Y:S02]  /*0af0*/  IMAD.MOV.U32 R10, RZ, RZ, R20 ;  /* 0x000000ffff0a7224 */ /* 0x000fe400078e0014 */
[----:B------:R-:W-:-:S07]  /*0b00*/  IMAD.MOV.U32 R11, RZ, RZ, R21 ;  /* 0x000000ffff0b7224 */ /* 0x000fce00078e0015 */
.L_x_100:
[----:B------:R-:W-:-:S07]  /*0b10*/  VIADD R8, R8, 0x1 ;  /* 0x0000000108087836 */ /* 0x000fce0000000000 */
.L_x_99:
        /* <DEDUP_REMOVED lines=58> */
[----:B------:R-:W-:Y:S05]  /*0ec0*/  CALL.REL.NOINC `($__internal_3_$__cuda_sm20_div_rn_f64_full) ;  /* 0x0000001000207944 */ /* 0x000fea0003c00000 */
.L_x_103:
[----:B------:R-:W-:Y:S05]  /*0ed0*/  BSYNC.RECONVERGENT B0 ;  /* 0x0000000000007941 */ /* 0x000fea0003800200 */
.L_x_102:
        /* <DEDUP_REMOVED lines=23> */
[----:B------:R-:W-:Y:S05]  /*1050*/  CALL.REL.NOINC `($_Z15calculate_layerPdS_S_iiiiiiiiiiS_S_$__internal_trig_reduction_slowpathd) ;  /* 0x00000014002c7944 */ /* 0x000fea0003c00000 */
[----:B------:R-:W-:Y:S02]  /*1060*/  IMAD.MOV.U32 R24, RZ, RZ, R12 ;  /* 0x000000ffff187224 */ /* 0x000fe400078e000c */
[----:B------:R-:W-:Y:S02]  /*1070*/  IMAD.MOV.U32 R6, RZ, RZ, R20 ;  /* 0x000000ffff067224 */ /* 0x000fe400078e0014 */
[----:B------:R-:W-:-:S07]  /*1080*/  IMAD.MOV.U32 R7, RZ, RZ, R21 ;  /* 0x000000ffff077224 */ /* 0x000fce00078e0015 */
.L_x_105:
[----:B------:R-:W-:Y:S05]  /*1090*/  BSYNC.RECONVERGENT B0 ;  /* 0x0000000000007941 */ /* 0x000fea0003800200 */
.L_x_104:
        /* <DEDUP_REMOVED lines=58> */
[----:B------:R-:W-:Y:S05]  /*1440*/  CALL.REL.NOINC `($__internal_3_$__cuda_sm20_div_rn_f64_full) ;  /* 0x0000000800c07944 */ /* 0x000fea0003c00000 */
.L_x_107:
[----:B------:R-:W-:Y:S05]  /*1450*/  BSYNC.RECONVERGENT B0 ;  /* 0x0000000000007941 */ /* 0x000fea0003800200 */
.L_x_106:
        /* <DEDUP_REMOVED lines=27> */
.L_x_109:
[----:B------:R-:W-:Y:S05]  /*1610*/  BSYNC.RECONVERGENT B0 ;  /* 0x0000000000007941 */ /* 0x000fea0003800200 */
.L_x_108:
        /* <DEDUP_REMOVED lines=59> */
.L_x_111:
[----:B------:R-:W-:Y:S05]  /*19d0*/  BSYNC.RECONVERGENT B0 ;  /* 0x0000000000007941 */ /* 0x000fea0003800200 */
.L_x_110:
        /* <DEDUP_REMOVED lines=24> */
.L_x_113:
[----:B------:R-:W-:Y:S05]  /*1b60*/  BSYNC.RECONVERGENT B0 ;  /* 0x0000000000007941 */ /* 0x000fea0003800200 */
.L_x_112:
        /* <DEDUP_REMOVED lines=49> */
[----:B------:R-:W-:Y:S05]  /*1e80*/  CALL.REL.NOINC `($__internal_3_$__cuda_sm20_div_rn_f64_full) ;  /* 0x0000000000307944 */ /* 0x000fea0003c00000 */
[----:B------:R-:W-:Y:S02]  /*1e90*/  IMAD.MOV.U32 R4, RZ, RZ, R10 ;  /* 0x000000ffff047224 */ /* 0x000fe400078e000a */
[----:B------:R-:W-:-:S07]  /*1ea0*/  IMAD.MOV.U32 R5, RZ, RZ, R11 ;  /* 0x000000ffff057224 */ /* 0x000fce00078e000b */
.L_x_115:
[----:B------:R-:W-:Y:S05]  /*1eb0*/  BSYNC.RECONVERGENT B0 ;  /* 0x0000000000007941 */ /* 0x000fea0003800200 */
.L_x_114:
        /* <DEDUP_REMOVED lines=9> */
        .weak           $__internal_3_$__cuda_sm20_div_rn_f64_full
        .type           $__internal_3_$__cuda_sm20_div_rn_f64_full,@function
        .size           $__internal_3_$__cuda_sm20_div_rn_f64_full,($_Z15calculate_layerPdS_S_iiiiiiiiiiS_S_$__internal_trig_reduction_slowpathd - $__internal_3_$__cuda_sm20_div_rn_f64_full)
$__internal_3_$__cuda_sm20_div_rn_f64_full:
        /* <DEDUP_REMOVED lines=66> */
.L_x_117:
        /* <DEDUP_REMOVED lines=16> */
.L_x_120:
[----:B------:R-:W-:Y:S01]  /*2470*/  LOP3.LUT R33, R25, 0x80000, RZ, 0xfc, !PT ;  /* 0x0008000019217812 */ /* 0x000fe200078efcff */
[----:B------:R-:W-:Y:S01]  /*2480*/  IMAD.MOV.U32 R32, RZ, RZ, R24 ;  /* 0x000000ffff207224 */ /* 0x000fe200078e0018 */
[----:B------:R-:W-:Y:S06]  /*2490*/  BRA `(.L_x_118) ;  /* 0x0000000000087947 */ /* 0x000fec0003800000 */
.L_x_119:
[----:B------:R-:W-:Y:S01]  /*24a0*/  LOP3.LUT R33, R21, 0x80000, RZ, 0xfc, !PT ;  /* 0x0008000015217812 */ /* 0x000fe200078efcff */
[----:B------:R-:W-:-:S07]  /*24b0*/  IMAD.MOV.U32 R32, RZ, RZ, R20 ;  /* 0x000000ffff207224 */ /* 0x000fce00078e0014 */
.L_x_118:
[----:B------:R-:W-:Y:S05]  /*24c0*/  BSYNC.RECONVERGENT B1 ;  /* 0x0000000000017941 */ /* 0x000fea0003800200 */
.L_x_116:
[----:B------:R-:W-:Y:S02]  /*24d0*/  IMAD.MOV.U32 R7, RZ, RZ, 0x0 ;  /* 0x00000000ff077424 */ /* 0x000fe400078e00ff */
[----:B------:R-:W-:Y:S02]  /*24e0*/  IMAD.MOV.U32 R10, RZ, RZ, R32 ;  /* 0x000000ffff0a7224 */ /* 0x000fe400078e0020 */
[----:B------:R-:W-:Y:S01]  /*24f0*/  IMAD.MOV.U32 R11, RZ, RZ, R33 ;  /* 0x000000ffff0b7224 */ /* 0x000fe200078e0021 */
[----:B------:R-:W-:Y:S06]  /*2500*/  RET.REL.NODEC R6 `(_Z15calculate_layerPdS_S_iiiiiiiiiiS_S_) ;  /* 0xffffffd806bc7950 */ /* 0x000fec0003c3ffff */
        .type           $_Z15calculate_layerPdS_S_iiiiiiiiiiS_S_$__internal_trig_reduction_slowpathd,@function
        .size           $_Z15calculate_layerPdS_S_iiiiiiiiiiS_S_$__internal_trig_reduction_slowpathd,(.L_x_135 - $_Z15calculate_layerPdS_S_iiiiiiiiiiS_S_$__internal_trig_reduction_slowpathd)
$_Z15calculate_layerPdS_S_iiiiiiiiiiS_S_$__internal_trig_reduction_slowpathd:
        /* <DEDUP_REMOVED lines=24> */
.L_x_125:
        /* <DEDUP_REMOVED lines=28> */
.L_x_124:
[----:B------:R-:W-:-:S07]  /*2850*/  IMAD.MOV.U32 R27, RZ, RZ, R13 ;  /* 0x000000ffff1b7224 */ /* 0x000fce00078e000d */
.L_x_123:
[----:B------:R-:W-:Y:S05]  /*2860*/  BSYNC.RECONVERGENT B1 ;  /* 0x0000000000017941 */ /* 0x000fea0003800200 */
.L_x_122:
        /* <DEDUP_REMOVED lines=60> */
.L_x_127:
[----:B------:R-:W-:Y:S05]  /*2c30*/  BSYNC.RECONVERGENT B1 ;  /* 0x0000000000017941 */ /* 0x000fea0003800200 */
.L_x_126:
        /* <DEDUP_REMOVED lines=36> */
.L_x_121:
[----:B------:R-:W-:Y:S02]  /*2e80*/  IMAD.MOV.U32 R10, RZ, RZ, R8 ;  /* 0x000000ffff0a7224 */ /* 0x000fe400078e0008 */
[----:B------:R-:W-:-:S04]  /*2e90*/  IMAD.MOV.U32 R11, RZ, RZ, 0x0 ;  /* 0x00000000ff0b7424 */ /* 0x000fc800078e00ff */
[----:B------:R-:W-:Y:S05]  /*2ea0*/  RET.REL.NODEC R10 `(_Z15calculate_layerPdS_S_iiiiiiiiiiS_S_) ;  /* 0xffffffd00a547950 */ /* 0x000fea0003c3ffff */
.L_x_128:
        /* <DEDUP_REMOVED lines=13> */
.L_x_135:


//--------------------- .nv.global.init           --------------------------
	.section	.nv.global.init,"aw",@progbits
	.align	16
.nv.global.init:
	.type		__cudart_sin_cos_coeffs,@object
	.size		__cudart_sin_cos_coeffs,(__cudart_i2opi_d - __cudart_sin_cos_coeffs)
__cudart_sin_cos_coeffs:
        /*0000*/ 	.byte	0x46, 0xd2, 0xb0, 0x2c, 0xf1, 0xe5, 0x5a, 0xbe, 0x92, 0xe3, 0xac, 0x69, 0xe3, 0x1d, 0xc7, 0x3e
        /*0010*/ 	.byte	0xa1, 0x62, 0xdb, 0x19, 0xa0, 0x01, 0x2a, 0xbf, 0x18, 0x08, 0x11, 0x11, 0x11, 0x11, 0x81, 0x3f
        /*0020*/ 	.byte	0x54, 0x55, 0x55, 0x55, 0x55, 0x55, 0xc5, 0xbf, 0x00, 0x00, 0x00, 0x00, 0x00, 0x00, 0x00, 0x00
        /*0030*/ 	.byte	0x00, 0x00, 0x00, 0x00, 0x00, 0x00, 0x00, 0x00, 0x64, 0x81, 0xfd, 0x20, 0x83, 0xff, 0xa8, 0xbd
        /*0040*/ 	.byte	0x28, 0x85, 0xef, 0xc1, 0xa7, 0xee, 0x21, 0x3e, 0xd9, 0xe6, 0x06, 0x8e, 0x4f, 0x7e, 0x92, 0xbe
        /*0050*/ 	.byte	0xe9, 0xbc, 0xdd, 0x19, 0xa0, 0x01, 0xfa, 0x3e, 0x47, 0x5d, 0xc1, 0x16, 0x6c, 0xc1, 0x56, 0xbf
        /*0060*/ 	.byte	0x51, 0x55, 0x55, 0x55, 0x55, 0x55, 0xa5, 0x3f, 0x00, 0x00, 0x00, 0x00, 0x00, 0x00, 0xe0, 0xbf
        /*0070*/ 	.byte	0x00, 0x00, 0x00, 0x00, 0x00, 0x00, 0xf0, 0x3f, 0x00, 0x00, 0x00, 0x00, 0x00, 0x00, 0x00, 0x00
	.type		__cudart_i2opi_d,@object
	.size		__cudart_i2opi_d,(.L_13 - __cudart_i2opi_d)
__cudart_i2opi_d:
        /* <DEDUP_REMOVED lines=9> */
.L_13:


//--------------------- .nv.shared.reserved.0     --------------------------
	.section	.nv.shared.reserved.0,"aw",@nobits
	.weak		__nv_reservedSMEM_offset_0_alias
	.size		__nv_reservedSMEM_offset_0_alias, 0, 64
	.other		__nv_reservedSMEM_offset_0_alias,@"STO_CUDA_RESERVED_SHARED STV_DEFAULT"
__nv_reservedSMEM_offset_0_alias:
	.zero		0
	.zero		64


//--------------------- .nv.constant0._Z13prepare_layerPdS_S_iiiiiiiij --------------------------
	.section	.nv.constant0._Z13prepare_layerPdS_S_iiiiiiiij,"a",@progbits
	.sectionflags	@""
	.align	4
.nv.constant0._Z13prepare_layerPdS_S_iiiiiiiij:
	.zero		956


//--------------------- .nv.constant0._Z6layer1PdS_iiiiiiiiiS_S_ --------------------------
	.section	.nv.constant0._Z6layer1PdS_iiiiiiiiiS_S_,"a",@progbits
	.sectionflags	@""
	.align	4
.nv.constant0._Z6layer1PdS_iiiiiiiiiS_S_:
	.zero		968


//--------------------- .nv.constant0._Z6layer0PdiiiS_S_ --------------------------
	.section	.nv.constant0._Z6layer0PdiiiS_S_,"a",@progbits
	.sectionflags	@""
	.align	4
.nv.constant0._Z6layer0PdiiiS_S_:
	.zero		936


//--------------------- .nv.constant0._Z12copy_to_gridPdS_iiiii --------------------------
	.section	.nv.constant0._Z12copy_to_gridPdS_iiiii,"a",@progbits
	.sectionflags	@""
	.align	4
.nv.constant0._Z12copy_to_gridPdS_iiiii:
	.zero		932


//--------------------- .nv.constant0._Z16copy_to_matricesPdS_S_iiiiii --------------------------
	.section	.nv.constant0._Z16copy_to_matricesPdS_S_iiiiii,"a",@progbits
	.sectionflags	@""
	.align	4
.nv.constant0._Z16copy_to_matricesPdS_S_iiiiii:
	.zero		944


//--------------------- .nv.constant0._Z20calculate_max_errorsPdS_iiiS_S_ --------------------------
	.section	.nv.constant0._Z20calculate_max_errorsPdS_iiiS_S_,"a",@progbits
	.sectionflags	@""
	.align	4
.nv.constant0._Z20calculate_max_errorsPdS_iiiS_S_:
	.zero		944


//--------------------- .nv.constant0._Z15calculate_layerPdS_S_iiiiiiiiiiS_S_ --------------------------
	.section	.nv.constant0._Z15calculate_layerPdS_S_iiiiiiiiiiS_S_,"a",@progbits
	.sectionflags	@""
	.align	4
.nv.constant0._Z15calculate_layerPdS_S_iiiiiiiiiiS_S_:
	.zero		976


//--------------------- SYMBOLS --------------------------

	.type		.nv.reservedSmem.offset0,@object
	.size		.nv.reservedSmem.offset0,0x4
